//
// Generated by NVIDIA NVVM Compiler
//
// Compiler Build ID: CL-36424714
// Cuda compilation tools, release 13.0, V13.0.88
// Based on NVVM 20.0.0
//

.version 9.0
.target sm_100
.address_size 64

	// .globl	_ZN3lux4cuda7twiddle23generate_twiddle_kernelEPmS2_jmm
.const .align 8 .b8 _ZN3lux4cuda7twiddle6PRIMESE[24] = {1, 0, 0, 0, 255, 255, 255, 255, 1, 0, 0, 128, 255, 255, 255, 127, 131, 212, 215, 153, 50, 117, 218, 62};
.const .align 8 .b8 _ZN3lux4cuda7twiddle15PRIMITIVE_ROOTSE[24] = {7, 0, 0, 0, 0, 0, 0, 0, 5, 0, 0, 0, 0, 0, 0, 0, 7};

.visible .entry _ZN3lux4cuda7twiddle23generate_twiddle_kernelEPmS2_jmm(
	.param .u64 .ptr .align 1 _ZN3lux4cuda7twiddle23generate_twiddle_kernelEPmS2_jmm_param_0,
	.param .u64 .ptr .align 1 _ZN3lux4cuda7twiddle23generate_twiddle_kernelEPmS2_jmm_param_1,
	.param .u32 _ZN3lux4cuda7twiddle23generate_twiddle_kernelEPmS2_jmm_param_2,
	.param .u64 _ZN3lux4cuda7twiddle23generate_twiddle_kernelEPmS2_jmm_param_3,
	.param .u64 _ZN3lux4cuda7twiddle23generate_twiddle_kernelEPmS2_jmm_param_4
)
{
	.reg .pred 	%p<27>;
	.reg .b32 	%r<33>;
	.reg .b64 	%rd<124>;

	ld.param.u64 	%rd60, [_ZN3lux4cuda7twiddle23generate_twiddle_kernelEPmS2_jmm_param_0];
	ld.param.u64 	%rd61, [_ZN3lux4cuda7twiddle23generate_twiddle_kernelEPmS2_jmm_param_1];
	ld.param.u32 	%r2, [_ZN3lux4cuda7twiddle23generate_twiddle_kernelEPmS2_jmm_param_2];
	ld.param.u64 	%rd62, [_ZN3lux4cuda7twiddle23generate_twiddle_kernelEPmS2_jmm_param_3];
	ld.param.u64 	%rd100, [_ZN3lux4cuda7twiddle23generate_twiddle_kernelEPmS2_jmm_param_4];
	mov.u32 	%r3, %ctaid.x;
	mov.u32 	%r4, %ntid.x;
	mov.u32 	%r5, %tid.x;
	mad.lo.s32 	%r1, %r3, %r4, %r5;
	setp.ge.u32 	%p1, %r1, %r2;
	@%p1 bra 	$L__BB0_45;
	add.s64 	%rd1, %rd62, -1;
	cvt.u64.u32 	%rd2, %r2;
	and.b64  	%rd64, %rd1, -4294967296;
	setp.ne.s64 	%p2, %rd64, 0;
	@%p2 bra 	$L__BB0_3;
	cvt.u32.u64 	%r6, %rd2;
	cvt.u32.u64 	%r7, %rd1;
	div.u32 	%r8, %r7, %r6;
	cvt.u64.u32 	%rd102, %r8;
	bra.uni 	$L__BB0_4;
$L__BB0_3:
	div.u64 	%rd102, %rd1, %rd2;
$L__BB0_4:
	setp.lt.u64 	%p3, %rd1, %rd2;
	mov.b64 	%rd104, 1;
	@%p3 bra 	$L__BB0_14;
	mov.b64 	%rd104, 1;
	cvt.u32.u64 	%r9, %rd62;
$L__BB0_6:
	mov.u64 	%rd8, %rd102;
	or.b64  	%rd67, %rd100, %rd62;
	and.b64  	%rd68, %rd67, -4294967296;
	setp.ne.s64 	%p4, %rd68, 0;
	@%p4 bra 	$L__BB0_8;
	cvt.u32.u64 	%r10, %rd100;
	rem.u32 	%r11, %r10, %r9;
	cvt.u64.u32 	%rd103, %r11;
	bra.uni 	$L__BB0_9;
$L__BB0_8:
	rem.u64 	%rd103, %rd100, %rd62;
$L__BB0_9:
	and.b64  	%rd69, %rd8, 1;
	setp.eq.b64 	%p5, %rd69, 1;
	not.pred 	%p6, %p5;
	@%p6 bra 	$L__BB0_13;
	mul.hi.u64 	%rd12, %rd104, %rd103;
	or.b64  	%rd70, %rd12, %rd62;
	and.b64  	%rd71, %rd70, -4294967296;
	setp.ne.s64 	%p7, %rd71, 0;
	@%p7 bra 	$L__BB0_12;
	cvt.u32.u64 	%r13, %rd12;
	rem.u32 	%r14, %r13, %r9;
	cvt.u64.u32 	%rd104, %r14;
	bra.uni 	$L__BB0_13;
$L__BB0_12:
	rem.u64 	%rd104, %rd12, %rd62;
$L__BB0_13:
	shr.u64 	%rd102, %rd8, 1;
	mul.hi.u64 	%rd100, %rd103, %rd103;
	setp.gt.u64 	%p8, %rd8, 1;
	@%p8 bra 	$L__BB0_6;
$L__BB0_14:
	add.s64 	%rd108, %rd62, -2;
	setp.eq.s64 	%p9, %rd108, 0;
	mov.b64 	%rd110, 1;
	@%p9 bra 	$L__BB0_24;
	mov.b64 	%rd110, 1;
	cvt.u32.u64 	%r15, %rd62;
	mov.u64 	%rd106, %rd104;
$L__BB0_16:
	mov.u64 	%rd22, %rd108;
	or.b64  	%rd74, %rd106, %rd62;
	and.b64  	%rd75, %rd74, -4294967296;
	setp.ne.s64 	%p10, %rd75, 0;
	@%p10 bra 	$L__BB0_18;
	cvt.u32.u64 	%r16, %rd106;
	rem.u32 	%r17, %r16, %r15;
	cvt.u64.u32 	%rd109, %r17;
	bra.uni 	$L__BB0_19;
$L__BB0_18:
	rem.u64 	%rd109, %rd106, %rd62;
$L__BB0_19:
	and.b64  	%rd76, %rd22, 1;
	setp.eq.b64 	%p11, %rd76, 1;
	not.pred 	%p12, %p11;
	@%p12 bra 	$L__BB0_23;
	mul.hi.u64 	%rd26, %rd110, %rd109;
	or.b64  	%rd77, %rd26, %rd62;
	and.b64  	%rd78, %rd77, -4294967296;
	setp.ne.s64 	%p13, %rd78, 0;
	@%p13 bra 	$L__BB0_22;
	cvt.u32.u64 	%r19, %rd26;
	rem.u32 	%r20, %r19, %r15;
	cvt.u64.u32 	%rd110, %r20;
	bra.uni 	$L__BB0_23;
$L__BB0_22:
	rem.u64 	%rd110, %rd26, %rd62;
$L__BB0_23:
	shr.u64 	%rd108, %rd22, 1;
	mul.hi.u64 	%rd106, %rd109, %rd109;
	setp.gt.u64 	%p14, %rd22, 1;
	@%p14 bra 	$L__BB0_16;
$L__BB0_24:
	cvt.u64.u32 	%rd120, %r1;
	setp.eq.s32 	%p15, %r1, 0;
	mov.b64 	%rd116, 1;
	@%p15 bra 	$L__BB0_34;
	mov.b64 	%rd116, 1;
	cvt.u32.u64 	%r21, %rd62;
	mov.u64 	%rd114, %rd120;
$L__BB0_26:
	mov.u64 	%rd36, %rd114;
	or.b64  	%rd81, %rd104, %rd62;
	and.b64  	%rd82, %rd81, -4294967296;
	setp.ne.s64 	%p16, %rd82, 0;
	@%p16 bra 	$L__BB0_28;
	cvt.u32.u64 	%r22, %rd104;
	rem.u32 	%r23, %r22, %r21;
	cvt.u64.u32 	%rd115, %r23;
	bra.uni 	$L__BB0_29;
$L__BB0_28:
	rem.u64 	%rd115, %rd104, %rd62;
$L__BB0_29:
	and.b64  	%rd83, %rd36, 1;
	setp.eq.b64 	%p17, %rd83, 1;
	not.pred 	%p18, %p17;
	@%p18 bra 	$L__BB0_33;
	mul.hi.u64 	%rd40, %rd116, %rd115;
	or.b64  	%rd84, %rd40, %rd62;
	and.b64  	%rd85, %rd84, -4294967296;
	setp.ne.s64 	%p19, %rd85, 0;
	@%p19 bra 	$L__BB0_32;
	cvt.u32.u64 	%r25, %rd40;
	rem.u32 	%r26, %r25, %r21;
	cvt.u64.u32 	%rd116, %r26;
	bra.uni 	$L__BB0_33;
$L__BB0_32:
	rem.u64 	%rd116, %rd40, %rd62;
$L__BB0_33:
	shr.u64 	%rd114, %rd36, 1;
	mul.hi.u64 	%rd104, %rd115, %rd115;
	setp.gt.u64 	%p20, %rd36, 1;
	@%p20 bra 	$L__BB0_26;
$L__BB0_34:
	setp.eq.s32 	%p21, %r1, 0;
	cvta.to.global.u64 	%rd87, %rd60;
	shl.b64 	%rd88, %rd120, 3;
	add.s64 	%rd89, %rd87, %rd88;
	st.global.u64 	[%rd89], %rd116;
	mov.b64 	%rd122, 1;
	@%p21 bra 	$L__BB0_44;
	mov.b64 	%rd122, 1;
	cvt.u32.u64 	%r27, %rd62;
$L__BB0_36:
	mov.u64 	%rd49, %rd120;
	or.b64  	%rd91, %rd110, %rd62;
	and.b64  	%rd92, %rd91, -4294967296;
	setp.ne.s64 	%p22, %rd92, 0;
	@%p22 bra 	$L__BB0_38;
	cvt.u32.u64 	%r28, %rd110;
	rem.u32 	%r29, %r28, %r27;
	cvt.u64.u32 	%rd121, %r29;
	bra.uni 	$L__BB0_39;
$L__BB0_38:
	rem.u64 	%rd121, %rd110, %rd62;
$L__BB0_39:
	and.b64  	%rd93, %rd49, 1;
	setp.eq.b64 	%p23, %rd93, 1;
	not.pred 	%p24, %p23;
	@%p24 bra 	$L__BB0_43;
	mul.hi.u64 	%rd53, %rd122, %rd121;
	or.b64  	%rd94, %rd53, %rd62;
	and.b64  	%rd95, %rd94, -4294967296;
	setp.ne.s64 	%p25, %rd95, 0;
	@%p25 bra 	$L__BB0_42;
	cvt.u32.u64 	%r31, %rd53;
	rem.u32 	%r32, %r31, %r27;
	cvt.u64.u32 	%rd122, %r32;
	bra.uni 	$L__BB0_43;
$L__BB0_42:
	rem.u64 	%rd122, %rd53, %rd62;
$L__BB0_43:
	shr.u64 	%rd120, %rd49, 1;
	mul.hi.u64 	%rd110, %rd121, %rd121;
	setp.gt.u64 	%p26, %rd49, 1;
	@%p26 bra 	$L__BB0_36;
$L__BB0_44:
	cvta.to.global.u64 	%rd96, %rd61;
	add.s64 	%rd98, %rd96, %rd88;
	st.global.u64 	[%rd98], %rd122;
$L__BB0_45:
	ret;

}
	// .globl	_ZN3lux4cuda7twiddle30generate_twiddle_bitrev_kernelEPmS2_jjmm
.visible .entry _ZN3lux4cuda7twiddle30generate_twiddle_bitrev_kernelEPmS2_jjmm(
	.param .u64 .ptr .align 1 _ZN3lux4cuda7twiddle30generate_twiddle_bitrev_kernelEPmS2_jjmm_param_0,
	.param .u64 .ptr .align 1 _ZN3lux4cuda7twiddle30generate_twiddle_bitrev_kernelEPmS2_jjmm_param_1,
	.param .u32 _ZN3lux4cuda7twiddle30generate_twiddle_bitrev_kernelEPmS2_jjmm_param_2,
	.param .u32 _ZN3lux4cuda7twiddle30generate_twiddle_bitrev_kernelEPmS2_jjmm_param_3,
	.param .u64 _ZN3lux4cuda7twiddle30generate_twiddle_bitrev_kernelEPmS2_jjmm_param_4,
	.param .u64 _ZN3lux4cuda7twiddle30generate_twiddle_bitrev_kernelEPmS2_jjmm_param_5
)
{
	.reg .pred 	%p<32>;
	.reg .b32 	%r<81>;
	.reg .b64 	%rd<127>;

	ld.param.u64 	%rd61, [_ZN3lux4cuda7twiddle30generate_twiddle_bitrev_kernelEPmS2_jjmm_param_0];
	ld.param.u64 	%rd62, [_ZN3lux4cuda7twiddle30generate_twiddle_bitrev_kernelEPmS2_jjmm_param_1];
	ld.param.u32 	%r21, [_ZN3lux4cuda7twiddle30generate_twiddle_bitrev_kernelEPmS2_jjmm_param_2];
	ld.param.u32 	%r22, [_ZN3lux4cuda7twiddle30generate_twiddle_bitrev_kernelEPmS2_jjmm_param_3];
	ld.param.u64 	%rd63, [_ZN3lux4cuda7twiddle30generate_twiddle_bitrev_kernelEPmS2_jjmm_param_4];
	ld.param.u64 	%rd103, [_ZN3lux4cuda7twiddle30generate_twiddle_bitrev_kernelEPmS2_jjmm_param_5];
	mov.u32 	%r23, %ctaid.x;
	mov.u32 	%r24, %ntid.x;
	mov.u32 	%r25, %tid.x;
	mad.lo.s32 	%r1, %r23, %r24, %r25;
	setp.ge.u32 	%p1, %r1, %r21;
	@%p1 bra 	$L__BB1_53;
	setp.eq.s32 	%p2, %r22, 0;
	mov.b64 	%rd123, 0;
	@%p2 bra 	$L__BB1_9;
	and.b32  	%r2, %r22, 3;
	setp.lt.u32 	%p3, %r22, 4;
	mov.b32 	%r80, 0;
	mov.u32 	%r75, %r1;
	@%p3 bra 	$L__BB1_5;
	and.b32  	%r29, %r22, -4;
	neg.s32 	%r71, %r29;
	mov.b32 	%r80, 0;
	mov.u32 	%r75, %r1;
$L__BB1_4:
	shl.b32 	%r30, %r75, 2;
	and.b32  	%r31, %r30, 4;
	shr.u32 	%r32, %r75, 2;
	shl.b32 	%r33, %r80, 3;
	or.b32  	%r34, %r33, %r31;
	and.b32  	%r35, %r75, 2;
	or.b32  	%r36, %r35, %r34;
	and.b32  	%r37, %r32, 1;
	or.b32  	%r38, %r37, %r36;
	shr.u32 	%r39, %r75, 3;
	shl.b32 	%r40, %r38, 1;
	and.b32  	%r41, %r39, 1;
	or.b32  	%r80, %r41, %r40;
	shr.u32 	%r75, %r75, 4;
	add.s32 	%r71, %r71, 4;
	setp.ne.s32 	%p4, %r71, 0;
	@%p4 bra 	$L__BB1_4;
$L__BB1_5:
	setp.eq.s32 	%p5, %r2, 0;
	@%p5 bra 	$L__BB1_8;
	neg.s32 	%r77, %r2;
$L__BB1_7:
	.pragma "nounroll";
	shl.b32 	%r42, %r80, 1;
	and.b32  	%r43, %r75, 1;
	or.b32  	%r80, %r43, %r42;
	shr.u32 	%r75, %r75, 1;
	add.s32 	%r77, %r77, 1;
	setp.ne.s32 	%p6, %r77, 0;
	@%p6 bra 	$L__BB1_7;
$L__BB1_8:
	cvt.u64.u32 	%rd123, %r80;
$L__BB1_9:
	add.s64 	%rd3, %rd63, -1;
	cvt.u64.u32 	%rd4, %r21;
	and.b64  	%rd66, %rd3, -4294967296;
	setp.ne.s64 	%p7, %rd66, 0;
	@%p7 bra 	$L__BB1_11;
	cvt.u32.u64 	%r44, %rd4;
	cvt.u32.u64 	%r45, %rd3;
	div.u32 	%r46, %r45, %r44;
	cvt.u64.u32 	%rd105, %r46;
	bra.uni 	$L__BB1_12;
$L__BB1_11:
	div.u64 	%rd105, %rd3, %rd4;
$L__BB1_12:
	setp.lt.u64 	%p8, %rd3, %rd4;
	mov.b64 	%rd107, 1;
	@%p8 bra 	$L__BB1_22;
	mov.b64 	%rd107, 1;
	cvt.u32.u64 	%r47, %rd63;
$L__BB1_14:
	mov.u64 	%rd10, %rd105;
	or.b64  	%rd69, %rd103, %rd63;
	and.b64  	%rd70, %rd69, -4294967296;
	setp.ne.s64 	%p9, %rd70, 0;
	@%p9 bra 	$L__BB1_16;
	cvt.u32.u64 	%r48, %rd103;
	rem.u32 	%r49, %r48, %r47;
	cvt.u64.u32 	%rd106, %r49;
	bra.uni 	$L__BB1_17;
$L__BB1_16:
	rem.u64 	%rd106, %rd103, %rd63;
$L__BB1_17:
	and.b64  	%rd71, %rd10, 1;
	setp.eq.b64 	%p10, %rd71, 1;
	not.pred 	%p11, %p10;
	@%p11 bra 	$L__BB1_21;
	mul.hi.u64 	%rd14, %rd107, %rd106;
	or.b64  	%rd72, %rd14, %rd63;
	and.b64  	%rd73, %rd72, -4294967296;
	setp.ne.s64 	%p12, %rd73, 0;
	@%p12 bra 	$L__BB1_20;
	cvt.u32.u64 	%r51, %rd14;
	rem.u32 	%r52, %r51, %r47;
	cvt.u64.u32 	%rd107, %r52;
	bra.uni 	$L__BB1_21;
$L__BB1_20:
	rem.u64 	%rd107, %rd14, %rd63;
$L__BB1_21:
	shr.u64 	%rd105, %rd10, 1;
	mul.hi.u64 	%rd103, %rd106, %rd106;
	setp.gt.u64 	%p13, %rd10, 1;
	@%p13 bra 	$L__BB1_14;
$L__BB1_22:
	add.s64 	%rd111, %rd63, -2;
	setp.eq.s64 	%p14, %rd111, 0;
	mov.b64 	%rd113, 1;
	@%p14 bra 	$L__BB1_32;
	mov.b64 	%rd113, 1;
	cvt.u32.u64 	%r53, %rd63;
	mov.u64 	%rd109, %rd107;
$L__BB1_24:
	mov.u64 	%rd24, %rd111;
	or.b64  	%rd76, %rd109, %rd63;
	and.b64  	%rd77, %rd76, -4294967296;
	setp.ne.s64 	%p15, %rd77, 0;
	@%p15 bra 	$L__BB1_26;
	cvt.u32.u64 	%r54, %rd109;
	rem.u32 	%r55, %r54, %r53;
	cvt.u64.u32 	%rd112, %r55;
	bra.uni 	$L__BB1_27;
$L__BB1_26:
	rem.u64 	%rd112, %rd109, %rd63;
$L__BB1_27:
	and.b64  	%rd78, %rd24, 1;
	setp.eq.b64 	%p16, %rd78, 1;
	not.pred 	%p17, %p16;
	@%p17 bra 	$L__BB1_31;
	mul.hi.u64 	%rd28, %rd113, %rd112;
	or.b64  	%rd79, %rd28, %rd63;
	and.b64  	%rd80, %rd79, -4294967296;
	setp.ne.s64 	%p18, %rd80, 0;
	@%p18 bra 	$L__BB1_30;
	cvt.u32.u64 	%r57, %rd28;
	rem.u32 	%r58, %r57, %r53;
	cvt.u64.u32 	%rd113, %r58;
	bra.uni 	$L__BB1_31;
$L__BB1_30:
	rem.u64 	%rd113, %rd28, %rd63;
$L__BB1_31:
	shr.u64 	%rd111, %rd24, 1;
	mul.hi.u64 	%rd109, %rd112, %rd112;
	setp.gt.u64 	%p19, %rd24, 1;
	@%p19 bra 	$L__BB1_24;
$L__BB1_32:
	setp.eq.s64 	%p20, %rd123, 0;
	mov.b64 	%rd119, 1;
	@%p20 bra 	$L__BB1_42;
	mov.b64 	%rd119, 1;
	cvt.u32.u64 	%r59, %rd63;
	mov.u64 	%rd117, %rd123;
$L__BB1_34:
	mov.u64 	%rd37, %rd117;
	or.b64  	%rd83, %rd107, %rd63;
	and.b64  	%rd84, %rd83, -4294967296;
	setp.ne.s64 	%p21, %rd84, 0;
	@%p21 bra 	$L__BB1_36;
	cvt.u32.u64 	%r60, %rd107;
	rem.u32 	%r61, %r60, %r59;
	cvt.u64.u32 	%rd118, %r61;
	bra.uni 	$L__BB1_37;
$L__BB1_36:
	rem.u64 	%rd118, %rd107, %rd63;
$L__BB1_37:
	and.b64  	%rd85, %rd37, 1;
	setp.eq.b64 	%p22, %rd85, 1;
	not.pred 	%p23, %p22;
	@%p23 bra 	$L__BB1_41;
	mul.hi.u64 	%rd41, %rd119, %rd118;
	or.b64  	%rd86, %rd41, %rd63;
	and.b64  	%rd87, %rd86, -4294967296;
	setp.ne.s64 	%p24, %rd87, 0;
	@%p24 bra 	$L__BB1_40;
	cvt.u32.u64 	%r63, %rd41;
	rem.u32 	%r64, %r63, %r59;
	cvt.u64.u32 	%rd119, %r64;
	bra.uni 	$L__BB1_41;
$L__BB1_40:
	rem.u64 	%rd119, %rd41, %rd63;
$L__BB1_41:
	shr.u64 	%rd117, %rd37, 1;
	mul.hi.u64 	%rd107, %rd118, %rd118;
	setp.gt.u64 	%p25, %rd37, 1;
	@%p25 bra 	$L__BB1_34;
$L__BB1_42:
	setp.eq.s64 	%p26, %rd123, 0;
	cvta.to.global.u64 	%rd89, %rd61;
	mul.wide.u32 	%rd90, %r1, 8;
	add.s64 	%rd91, %rd89, %rd90;
	st.global.u64 	[%rd91], %rd119;
	mov.b64 	%rd125, 1;
	@%p26 bra 	$L__BB1_52;
	mov.b64 	%rd125, 1;
	cvt.u32.u64 	%r65, %rd63;
$L__BB1_44:
	mov.u64 	%rd50, %rd123;
	or.b64  	%rd93, %rd113, %rd63;
	and.b64  	%rd94, %rd93, -4294967296;
	setp.ne.s64 	%p27, %rd94, 0;
	@%p27 bra 	$L__BB1_46;
	cvt.u32.u64 	%r66, %rd113;
	rem.u32 	%r67, %r66, %r65;
	cvt.u64.u32 	%rd124, %r67;
	bra.uni 	$L__BB1_47;
$L__BB1_46:
	rem.u64 	%rd124, %rd113, %rd63;
$L__BB1_47:
	and.b64  	%rd95, %rd50, 1;
	setp.eq.b64 	%p28, %rd95, 1;
	not.pred 	%p29, %p28;
	@%p29 bra 	$L__BB1_51;
	mul.hi.u64 	%rd54, %rd125, %rd124;
	or.b64  	%rd96, %rd54, %rd63;
	and.b64  	%rd97, %rd96, -4294967296;
	setp.ne.s64 	%p30, %rd97, 0;
	@%p30 bra 	$L__BB1_50;
	cvt.u32.u64 	%r69, %rd54;
	rem.u32 	%r70, %r69, %r65;
	cvt.u64.u32 	%rd125, %r70;
	bra.uni 	$L__BB1_51;
$L__BB1_50:
	rem.u64 	%rd125, %rd54, %rd63;
$L__BB1_51:
	shr.u64 	%rd123, %rd50, 1;
	mul.hi.u64 	%rd113, %rd124, %rd124;
	setp.gt.u64 	%p31, %rd50, 1;
	@%p31 bra 	$L__BB1_44;
$L__BB1_52:
	cvta.to.global.u64 	%rd98, %rd62;
	add.s64 	%rd100, %rd98, %rd90;
	st.global.u64 	[%rd100], %rd125;
$L__BB1_53:
	ret;

}
	// .globl	_ZN3lux4cuda7twiddle30generate_stage_twiddles_kernelEPmjjmm
.visible .entry _ZN3lux4cuda7twiddle30generate_stage_twiddles_kernelEPmjjmm(
	.param .u64 .ptr .align 1 _ZN3lux4cuda7twiddle30generate_stage_twiddles_kernelEPmjjmm_param_0,
	.param .u32 _ZN3lux4cuda7twiddle30generate_stage_twiddles_kernelEPmjjmm_param_1,
	.param .u32 _ZN3lux4cuda7twiddle30generate_stage_twiddles_kernelEPmjjmm_param_2,
	.param .u64 _ZN3lux4cuda7twiddle30generate_stage_twiddles_kernelEPmjjmm_param_3,
	.param .u64 _ZN3lux4cuda7twiddle30generate_stage_twiddles_kernelEPmjjmm_param_4
)
{
	.reg .pred 	%p<8>;
	.reg .b32 	%r<23>;
	.reg .b64 	%rd<34>;

	ld.param.u64 	%rd15, [_ZN3lux4cuda7twiddle30generate_stage_twiddles_kernelEPmjjmm_param_0];
	ld.param.u32 	%r5, [_ZN3lux4cuda7twiddle30generate_stage_twiddles_kernelEPmjjmm_param_1];
	ld.param.u64 	%rd16, [_ZN3lux4cuda7twiddle30generate_stage_twiddles_kernelEPmjjmm_param_3];
	ld.param.u64 	%rd28, [_ZN3lux4cuda7twiddle30generate_stage_twiddles_kernelEPmjjmm_param_4];
	mov.u32 	%r6, %ctaid.x;
	mov.u32 	%r7, %ntid.x;
	mov.u32 	%r8, %tid.x;
	mad.lo.s32 	%r1, %r6, %r7, %r8;
	shr.u32 	%r2, %r5, 1;
	setp.ge.u32 	%p1, %r1, %r2;
	@%p1 bra 	$L__BB2_12;
	mov.u32 	%r3, %ctaid.y;
	mov.b32 	%r9, 2;
	shl.b32 	%r10, %r9, %r3;
	shr.u32 	%r11, %r10, 1;
	add.s32 	%r12, %r11, -1;
	and.b32  	%r13, %r12, %r1;
	add.s32 	%r14, %r3, 1;
	shr.u32 	%r15, %r5, %r14;
	mul.lo.s32 	%r4, %r13, %r15;
	setp.eq.s32 	%p2, %r4, 0;
	mov.b64 	%rd32, 1;
	@%p2 bra 	$L__BB2_11;
	cvt.u64.u32 	%rd30, %r4;
	mov.b64 	%rd32, 1;
	cvt.u32.u64 	%r16, %rd16;
$L__BB2_3:
	mov.u64 	%rd4, %rd30;
	or.b64  	%rd20, %rd28, %rd16;
	and.b64  	%rd21, %rd20, -4294967296;
	setp.ne.s64 	%p3, %rd21, 0;
	@%p3 bra 	$L__BB2_5;
	cvt.u32.u64 	%r17, %rd28;
	rem.u32 	%r18, %r17, %r16;
	cvt.u64.u32 	%rd31, %r18;
	bra.uni 	$L__BB2_6;
$L__BB2_5:
	rem.u64 	%rd31, %rd28, %rd16;
$L__BB2_6:
	and.b64  	%rd22, %rd4, 1;
	setp.eq.b64 	%p4, %rd22, 1;
	not.pred 	%p5, %p4;
	@%p5 bra 	$L__BB2_10;
	mul.hi.u64 	%rd8, %rd32, %rd31;
	or.b64  	%rd23, %rd8, %rd16;
	and.b64  	%rd24, %rd23, -4294967296;
	setp.ne.s64 	%p6, %rd24, 0;
	@%p6 bra 	$L__BB2_9;
	cvt.u32.u64 	%r20, %rd8;
	rem.u32 	%r21, %r20, %r16;
	cvt.u64.u32 	%rd32, %r21;
	bra.uni 	$L__BB2_10;
$L__BB2_9:
	rem.u64 	%rd32, %rd8, %rd16;
$L__BB2_10:
	shr.u64 	%rd30, %rd4, 1;
	mul.hi.u64 	%rd28, %rd31, %rd31;
	setp.gt.u64 	%p7, %rd4, 1;
	@%p7 bra 	$L__BB2_3;
$L__BB2_11:
	mad.lo.s32 	%r22, %r2, %r3, %r1;
	cvta.to.global.u64 	%rd25, %rd15;
	mul.wide.u32 	%rd26, %r22, 8;
	add.s64 	%rd27, %rd25, %rd26;
	st.global.u64 	[%rd27], %rd32;
$L__BB2_12:
	ret;

}
	// .globl	_ZN3lux4cuda7twiddle35generate_inv_twiddles_scaled_kernelEPmPKmjmm
.visible .entry _ZN3lux4cuda7twiddle35generate_inv_twiddles_scaled_kernelEPmPKmjmm(
	.param .u64 .ptr .align 1 _ZN3lux4cuda7twiddle35generate_inv_twiddles_scaled_kernelEPmPKmjmm_param_0,
	.param .u64 .ptr .align 1 _ZN3lux4cuda7twiddle35generate_inv_twiddles_scaled_kernelEPmPKmjmm_param_1,
	.param .u32 _ZN3lux4cuda7twiddle35generate_inv_twiddles_scaled_kernelEPmPKmjmm_param_2,
	.param .u64 _ZN3lux4cuda7twiddle35generate_inv_twiddles_scaled_kernelEPmPKmjmm_param_3,
	.param .u64 _ZN3lux4cuda7twiddle35generate_inv_twiddles_scaled_kernelEPmPKmjmm_param_4
)
{
	.reg .pred 	%p<20>;
	.reg .b16 	%rs<4>;
	.reg .b32 	%r<258>;
	.reg .b32 	%f<3>;
	.reg .b64 	%rd<33>;

	ld.param.u64 	%rd1, [_ZN3lux4cuda7twiddle35generate_inv_twiddles_scaled_kernelEPmPKmjmm_param_0];
	ld.param.u64 	%rd2, [_ZN3lux4cuda7twiddle35generate_inv_twiddles_scaled_kernelEPmPKmjmm_param_1];
	ld.param.u32 	%r51, [_ZN3lux4cuda7twiddle35generate_inv_twiddles_scaled_kernelEPmPKmjmm_param_2];
	ld.param.u64 	%rd3, [_ZN3lux4cuda7twiddle35generate_inv_twiddles_scaled_kernelEPmPKmjmm_param_3];
	ld.param.u64 	%rd4, [_ZN3lux4cuda7twiddle35generate_inv_twiddles_scaled_kernelEPmPKmjmm_param_4];
	mov.u32 	%r52, %ctaid.x;
	mov.u32 	%r53, %ntid.x;
	mov.u32 	%r54, %tid.x;
	mad.lo.s32 	%r1, %r52, %r53, %r54;
	setp.le.u32 	%p3, %r51, %r1;
	@%p3 bra 	$L__BB3_10;
	cvta.to.global.u64 	%rd5, %rd2;
	setp.eq.s32 	%p4, %r1, 0;
	sub.s32 	%r95, %r51, %r1;
	selp.b32 	%r96, 0, %r95, %p4;
	mul.wide.u32 	%rd6, %r96, 8;
	add.s64 	%rd7, %rd5, %rd6;
	ld.global.nc.u64 	%rd8, [%rd7];
	mul.lo.s64 	%rd9, %rd8, %rd4;
	cvt.u32.u64 	%r97, %rd9;
	{ .reg .b32 tmp; mov.b64 {tmp, %r98}, %rd9; }
	mul.hi.u64 	%rd10, %rd8, %rd4;
	cvt.u32.u64 	%r99, %rd10;
	{ .reg .b32 tmp; mov.b64 {tmp, %r100}, %rd10; }
	shr.u64 	%rd11, %rd3, 32;
	setp.lt.u64 	%p5, %rd3, 4294967296;
	selp.b64 	%rd12, %rd3, %rd11, %p5;
	cvt.u32.u64 	%r101, %rd12;
	max.u64 	%rd13, %rd3, 4294967296;
	cvt.u32.u64 	%r102, %rd13;
	selp.b32 	%r103, 96, 64, %p5;
	setp.eq.s64 	%p6, %rd12, 0;
	clz.b32 	%r104, %r101;
	selp.b32 	%r2, 32, %r104, %p6;
	add.s32 	%r3, %r2, %r103;
	shf.l.wrap.b32 	%r90, %r102, %r101, %r2;
	and.b32  	%r105, %r2, 31;
	shl.b32 	%r87, %r102, %r105;
	shl.b32 	%r245, %r97, %r105;
	shf.l.wrap.b32 	%r244, %r97, %r98, %r2;
	shf.l.wrap.b32 	%r243, %r98, %r99, %r2;
	shf.l.wrap.b32 	%r242, %r99, %r100, %r2;
	mov.b32 	%r240, 0;
	shf.l.wrap.b32 	%r241, %r100, %r240, %r2;
	neg.s32 	%r106, %r90;
	cvt.u64.u32 	%rd14, %r106;
	shl.b64 	%rd15, %rd14, 32;
	cvt.u64.u32 	%rd16, %r87;
	mov.b32 	%r107, 17185;
	mov.b32 	%r108, 63;
	prmt.b32 	%r109, %r90, %r108, %r107;
	mov.b32 	%f1, %r109;
	rcp.approx.f32 	%f2, %f1;
	mov.b32 	%r110, %f2;
	shl.b32 	%r111, %r110, 9;
	add.s32 	%r56, %r111, -512;
	mul.hi.u32 	%r112, %r56, %r87;
	cvt.u64.u32 	%rd17, %r112;
	mul.wide.u32 	%rd18, %r56, %r90;
	add.s64 	%rd19, %rd16, %rd17;
	add.s64 	%rd20, %rd19, %rd18;
	sub.s64 	%rd21, %rd15, %rd20;
	cvt.u32.u64 	%r72, %rd21;
	{ .reg .b32 tmp; mov.b64 {tmp, %r75}, %rd21; }
	setp.gt.s64 	%p7, %rd21, -1;
	selp.b32 	%r81, %r56, 0, %p7;
	shr.u64 	%rd22, %rd21, 63;
	cvt.u32.u64 	%r113, %rd22;
	xor.b32  	%r84, %r113, 1;
	mov.b32 	%r58, -2147483648;
	// begin inline asm
	mad.hi.cc.u32 %r55,%r56,%r72,%r58;
	// end inline asm
	// begin inline asm
	addc.u32 %r59,%r240,%r240;
	// end inline asm
	// begin inline asm
	mad.lo.cc.u32 %r62,%r56,%r75,%r55;
	// end inline asm
	// begin inline asm
	madc.hi.u32 %r66,%r56,%r75,%r59;
	// end inline asm
	// begin inline asm
	add.cc.u32 %r70,%r62,%r72;
	// end inline asm
	// begin inline asm
	addc.cc.u32 %r73,%r66,%r75;
	// end inline asm
	// begin inline asm
	addc.u32 %r76,%r240,%r240;
	// end inline asm
	// begin inline asm
	add.cc.u32 %r79,%r73,%r81;
	// end inline asm
	// begin inline asm
	addc.u32 %r82,%r76,%r84;
	// end inline asm
	setp.eq.s32 	%p8, %r82, 2;
	selp.b32 	%r114, -1, %r79, %p8;
	mul.hi.u32 	%r115, %r114, %r87;
	cvt.u64.u32 	%rd23, %r115;
	mul.wide.u32 	%rd24, %r114, %r90;
	add.s64 	%rd25, %rd24, %rd23;
	cvt.u32.u64 	%r86, %rd25;
	{ .reg .b32 tmp; mov.b64 {tmp, %r89}, %rd25; }
	// begin inline asm
	add.cc.u32 %r85,%r86,%r87;
	// end inline asm
	// begin inline asm
	addc.cc.u32 %r88,%r89,%r90;
	// end inline asm
	// begin inline asm
	addc.u32 %r91,%r240,%r240;
	// end inline asm
	setp.eq.s32 	%p9, %r91, 0;
	min.u32 	%r116, %r114, -2;
	add.s32 	%r117, %r116, 1;
	selp.b32 	%r11, %r117, %r114, %p9;
$L__BB3_2:
	.pragma "nounroll";
	// begin inline asm
	sub.cc.u32 %r118,%r243,%r87;
	// end inline asm
	// begin inline asm
	subc.cc.u32 %r121,%r242,%r90;
	// end inline asm
	mov.b32 	%r126, -2;
	// begin inline asm
	subc.u32 %r124,%r241,%r126;
	// end inline asm
	// begin inline asm
	mad.hi.u32 %r127,%r241,%r11,%r124;
	// end inline asm
	setp.lt.u32 	%p11, %r127, %r241;
	selp.b32 	%r250, -1, %r127, %p11;
	mov.b32 	%r158, 0;
	// begin inline asm
	mad.lo.cc.u32 %r131,%r250,%r87,%r158;
	// end inline asm
	// begin inline asm
	madc.hi.u32 %r135,%r250,%r87,%r158;
	// end inline asm
	// begin inline asm
	mad.lo.cc.u32 %r139,%r250,%r90,%r135;
	// end inline asm
	// begin inline asm
	madc.hi.u32 %r143,%r250,%r90,%r158;
	// end inline asm
	// begin inline asm
	sub.cc.u32 %r251,%r243,%r131;
	// end inline asm
	// begin inline asm
	subc.cc.u32 %r252,%r242,%r139;
	// end inline asm
	// begin inline asm
	subc.cc.u32 %r253,%r241,%r143;
	// end inline asm
	// begin inline asm
	addc.u32 %r156,%r158,%r158;
	// end inline asm
	setp.ne.s32 	%p12, %r156, 0;
	mov.pred 	%p19, 0;
	@%p12 bra 	$L__BB3_4;
	// begin inline asm
	add.cc.u32 %r251,%r251,%r87;
	// end inline asm
	// begin inline asm
	addc.cc.u32 %r252,%r252,%r90;
	// end inline asm
	mov.b32 	%r170, 0;
	// begin inline asm
	addc.cc.u32 %r253,%r253,%r170;
	// end inline asm
	// begin inline asm
	addc.u32 %r168,%r170,%r170;
	// end inline asm
	add.s32 	%r250, %r250, -1;
	setp.eq.s32 	%p19, %r168, 0;
$L__BB3_4:
	not.pred 	%p13, %p19;
	@%p13 bra 	$L__BB3_6;
	// begin inline asm
	add.cc.u32 %r251,%r251,%r87;
	// end inline asm
	// begin inline asm
	addc.cc.u32 %r252,%r252,%r90;
	// end inline asm
	mov.b32 	%r179, 0;
	// begin inline asm
	addc.u32 %r253,%r253,%r179;
	// end inline asm
	add.s32 	%r250, %r250, -1;
$L__BB3_6:
	mov.b32 	%r213, 0;
	// begin inline asm
	mad.lo.cc.u32 %r180,%r250,%r213,%r213;
	// end inline asm
	// begin inline asm
	madc.hi.u32 %r184,%r250,%r213,%r213;
	// end inline asm
	// begin inline asm
	mad.lo.cc.u32 %r188,%r250,%r213,%r184;
	// end inline asm
	// begin inline asm
	madc.hi.u32 %r192,%r250,%r213,%r213;
	// end inline asm
	// begin inline asm
	sub.cc.u32 %r254,%r245,%r180;
	// end inline asm
	// begin inline asm
	subc.cc.u32 %r243,%r244,%r188;
	// end inline asm
	// begin inline asm
	subc.cc.u32 %r242,%r251,%r192;
	// end inline asm
	// begin inline asm
	subc.cc.u32 %r241,%r252,%r213;
	// end inline asm
	// begin inline asm
	subc.cc.u32 %r208,%r253,%r213;
	// end inline asm
	// begin inline asm
	subc.u32 %r211,%r213,%r213;
	// end inline asm
	setp.ne.s32 	%p14, %r211, -1;
	@%p14 bra 	$L__BB3_8;
	mov.b32 	%r219, 0;
	// begin inline asm
	add.cc.u32 %r254,%r254,%r219;
	// end inline asm
	// begin inline asm
	addc.cc.u32 %r243,%r243,%r219;
	// end inline asm
	// begin inline asm
	addc.cc.u32 %r242,%r242,%r87;
	// end inline asm
	// begin inline asm
	addc.u32 %r241,%r241,%r90;
	// end inline asm
$L__BB3_8:
	add.s32 	%r240, %r240, 32;
	setp.le.u32 	%p15, %r240, %r3;
	mov.b32 	%r245, 0;
	mov.u32 	%r244, %r254;
	@%p15 bra 	$L__BB3_2;
	shf.r.wrap.b32 	%r227, %r254, %r243, %r2;
	shf.r.wrap.b32 	%r228, %r243, %r242, %r2;
	shf.r.wrap.b32 	%r229, %r242, %r241, %r2;
	mov.b32 	%r230, 0;
	shf.r.wrap.b32 	%r231, %r241, %r230, %r2;
	cvt.u16.u32 	%rs1, %r3;
	and.b16  	%rs2, %rs1, 32;
	setp.eq.s16 	%p16, %rs2, 0;
	selp.b32 	%r232, %r227, %r228, %p16;
	selp.b32 	%r233, %r228, %r229, %p16;
	selp.b32 	%r234, %r229, %r231, %p16;
	selp.b32 	%r235, %r231, 0, %p16;
	and.b16  	%rs3, %rs1, 64;
	setp.eq.s16 	%p17, %rs3, 0;
	selp.b32 	%r236, %r232, %r234, %p17;
	selp.b32 	%r237, %r233, %r235, %p17;
	setp.eq.s32 	%p18, %r3, 128;
	selp.b32 	%r238, -1, %r237, %p18;
	selp.b32 	%r239, -1, %r236, %p18;
	cvt.u64.u32 	%rd26, %r238;
	shl.b64 	%rd27, %rd26, 32;
	cvt.u64.u32 	%rd28, %r239;
	or.b64  	%rd29, %rd27, %rd28;
	cvta.to.global.u64 	%rd30, %rd1;
	mul.wide.u32 	%rd31, %r1, 8;
	add.s64 	%rd32, %rd30, %rd31;
	st.global.u64 	[%rd32], %rd29;
$L__BB3_10:
	ret;

}
	// .globl	_ZN3lux4cuda7twiddle25precompute_barrett_kernelEPmS2_m
.visible .entry _ZN3lux4cuda7twiddle25precompute_barrett_kernelEPmS2_m(
	.param .u64 .ptr .align 1 _ZN3lux4cuda7twiddle25precompute_barrett_kernelEPmS2_m_param_0,
	.param .u64 .ptr .align 1 _ZN3lux4cuda7twiddle25precompute_barrett_kernelEPmS2_m_param_1,
	.param .u64 _ZN3lux4cuda7twiddle25precompute_barrett_kernelEPmS2_m_param_2
)
{
	.reg .pred 	%p<3>;
	.reg .b32 	%r<4>;
	.reg .b64 	%rd<8>;

	ld.param.u64 	%rd1, [_ZN3lux4cuda7twiddle25precompute_barrett_kernelEPmS2_m_param_0];
	ld.param.u64 	%rd2, [_ZN3lux4cuda7twiddle25precompute_barrett_kernelEPmS2_m_param_1];
	ld.param.u64 	%rd3, [_ZN3lux4cuda7twiddle25precompute_barrett_kernelEPmS2_m_param_2];
	mov.u32 	%r1, %tid.x;
	mov.u32 	%r2, %ctaid.x;
	or.b32  	%r3, %r1, %r2;
	setp.ne.s32 	%p1, %r3, 0;
	@%p1 bra 	$L__BB4_3;
	cvta.to.global.u64 	%rd4, %rd2;
	mov.b64 	%rd5, 128;
	st.global.u64 	[%rd4], %rd5;
	setp.ne.s64 	%p2, %rd3, -4294967295;
	@%p2 bra 	$L__BB4_3;
	cvta.to.global.u64 	%rd6, %rd1;
	mov.b64 	%rd7, 4294967297;
	st.global.u64 	[%rd6], %rd7;
$L__BB4_3:
	ret;

}


// ===== COMPILED SASS (sm_100) =====

	.target	sm_100

	.elftype	@"ET_EXEC"


//--------------------- .note.nv.tkinfo           --------------------------
	.section	.note.nv.tkinfo,"",@"SHT_NOTE"
	.sectionflags	@"SHF_NOTE_NV_TKINFO"
	.tkinfo
        /*0018*/ 	.word	0x00000002
        /*0030*/ 	.string	""
        /*0030*/ 	.string	"ptxas"
        /*0030*/ 	.string	"Cuda compilation tools, release 13.0, V13.0.88"
        /*0030*/ 	.string	"Build cuda_13.0.r13.0/compiler.36424714_0"
        /*0030*/ 	.string	"-arch sm_100 -m 64 "



//--------------------- .note.nv.cuinfo           --------------------------
	.section	.note.nv.cuinfo,"",@"SHT_NOTE"
	.sectionflags	@"SHF_NOTE_NV_CUINFO"
        /*0018*/ 	.short	0x0002
        /*001a*/ 	.short	0x0064
        /*001c*/ 	.short	0x0082
	.zero		2


//--------------------- .nv.info                  --------------------------
	.section	.nv.info,"",@"SHT_CUDA_INFO"
	.align	4


	//----- nvinfo : EIATTR_REGCOUNT
	.align		4
        /*0000*/ 	.byte	0x04, 0x2f
        /*0002*/ 	.short	(.L_3 - .L_2)
	.align		4
.L_2:
        /*0004*/ 	.word	index@(_ZN3lux4cuda7twiddle23generate_twiddle_kernelEPmS2_jmm)
        /*0008*/ 	.word	0x0000001c


	//----- nvinfo : EIATTR_FRAME_SIZE
	.align		4
.L_3:
        /*000c*/ 	.byte	0x04, 0x11
        /*000e*/ 	.short	(.L_5 - .L_4)
	.align		4
.L_4:
        /*0010*/ 	.word	index@($__internal_4_$__cuda_sm20_rem_u64)
        /*0014*/ 	.word	0x00000000


	//----- nvinfo : EIATTR_FRAME_SIZE
	.align		4
.L_5:
        /*0018*/ 	.byte	0x04, 0x11
        /*001a*/ 	.short	(.L_7 - .L_6)
	.align		4
.L_6:
        /*001c*/ 	.word	index@($__internal_3_$__cuda_sm20_div_u64)
        /*0020*/ 	.word	0x00000000


	//----- nvinfo : EIATTR_FRAME_SIZE
	.align		4
.L_7:
        /*0024*/ 	.byte	0x04, 0x11
        /*0026*/ 	.short	(.L_9 - .L_8)
	.align		4
.L_8:
        /*0028*/ 	.word	index@(_ZN3lux4cuda7twiddle23generate_twiddle_kernelEPmS2_jmm)
        /*002c*/ 	.word	0x00000000


	//----- nvinfo : EIATTR_REGCOUNT
	.align		4
.L_9:
        /*0030*/ 	.byte	0x04, 0x2f
        /*0032*/ 	.short	(.L_11 - .L_10)
	.align		4
.L_10:
        /*0034*/ 	.word	index@(_ZN3lux4cuda7twiddle30generate_twiddle_bitrev_kernelEPmS2_jjmm)
        /*0038*/ 	.word	0x0000001a


	//----- nvinfo : EIATTR_FRAME_SIZE
	.align		4
.L_11:
        /*003c*/ 	.byte	0x04, 0x11
        /*003e*/ 	.short	(.L_13 - .L_12)
	.align		4
.L_12:
        /*0040*/ 	.word	index@($__internal_2_$__cuda_sm20_rem_u64)
        /*0044*/ 	.word	0x00000000


	//----- nvinfo : EIATTR_FRAME_SIZE
	.align		4
.L_13:
        /*0048*/ 	.byte	0x04, 0x11
        /*004a*/ 	.short	(.L_15 - .L_14)
	.align		4
.L_14:
        /*004c*/ 	.word	index@($__internal_1_$__cuda_sm20_div_u64)
        /*0050*/ 	.word	0x00000000


	//----- nvinfo : EIATTR_FRAME_SIZE
	.align		4
.L_15:
        /*0054*/ 	.byte	0x04, 0x11
        /*0056*/ 	.short	(.L_17 - .L_16)
	.align		4
.L_16:
        /*0058*/ 	.word	index@(_ZN3lux4cuda7twiddle30generate_twiddle_bitrev_kernelEPmS2_jjmm)
        /*005c*/ 	.word	0x00000000


	//----- nvinfo : EIATTR_REGCOUNT
	.align		4
.L_17:
        /*0060*/ 	.byte	0x04, 0x2f
        /*0062*/ 	.short	(.L_19 - .L_18)
	.align		4
.L_18:
        /*0064*/ 	.word	index@(_ZN3lux4cuda7twiddle30generate_stage_twiddles_kernelEPmjjmm)
        /*0068*/ 	.word	0x0000001c


	//----- nvinfo : EIATTR_FRAME_SIZE
	.align		4
.L_19:
        /*006c*/ 	.byte	0x04, 0x11
        /*006e*/ 	.short	(.L_21 - .L_20)
	.align		4
.L_20:
        /*0070*/ 	.word	index@($__internal_0_$__cuda_sm20_rem_u64)
        /*0074*/ 	.word	0x00000000


	//----- nvinfo : EIATTR_FRAME_SIZE
	.align		4
.L_21:
        /*0078*/ 	.byte	0x04, 0x11
        /*007a*/ 	.short	(.L_23 - .L_22)
	.align		4
.L_22:
        /*007c*/ 	.word	index@(_ZN3lux4cuda7twiddle30generate_stage_twiddles_kernelEPmjjmm)
        /*0080*/ 	.word	0x00000000


	//----- nvinfo : EIATTR_REGCOUNT
	.align		4
.L_23:
        /*0084*/ 	.byte	0x04, 0x2f
        /*0086*/ 	.short	(.L_25 - .L_24)
	.align		4
.L_24:
        /*0088*/ 	.word	index@(_ZN3lux4cuda7twiddle35generate_inv_twiddles_scaled_kernelEPmPKmjmm)
        /*008c*/ 	.word	0x00000014


	//----- nvinfo : EIATTR_FRAME_SIZE
	.align		4
.L_25:
        /*0090*/ 	.byte	0x04, 0x11
        /*0092*/ 	.short	(.L_27 - .L_26)
	.align		4
.L_26:
        /*0094*/ 	.word	index@(_ZN3lux4cuda7twiddle35generate_inv_twiddles_scaled_kernelEPmPKmjmm)
        /*0098*/ 	.word	0x00000000


	//----- nvinfo : EIATTR_REGCOUNT
	.align		4
.L_27:
        /*009c*/ 	.byte	0x04, 0x2f
        /*009e*/ 	.short	(.L_29 - .L_28)
	.align		4
.L_28:
        /*00a0*/ 	.word	index@(_ZN3lux4cuda7twiddle25precompute_barrett_kernelEPmS2_m)
        /*00a4*/ 	.word	0x00000008


	//----- nvinfo : EIATTR_FRAME_SIZE
	.align		4
.L_29:
        /*00a8*/ 	.byte	0x04, 0x11
        /*00aa*/ 	.short	(.L_31 - .L_30)
	.align		4
.L_30:
        /*00ac*/ 	.word	index@(_ZN3lux4cuda7twiddle25precompute_barrett_kernelEPmS2_m)
        /*00b0*/ 	.word	0x00000000


	//----- nvinfo : EIATTR_MIN_STACK_SIZE
	.align		4
.L_31:
        /*00b4*/ 	.byte	0x04, 0x12
        /*00b6*/ 	.short	(.L_33 - .L_32)
	.align		4
.L_32:
        /*00b8*/ 	.word	index@(_ZN3lux4cuda7twiddle25precompute_barrett_kernelEPmS2_m)
        /*00bc*/ 	.word	0x00000000


	//----- nvinfo : EIATTR_MIN_STACK_SIZE
	.align		4
.L_33:
        /*00c0*/ 	.byte	0x04, 0x12
        /*00c2*/ 	.short	(.L_35 - .L_34)
	.align		4
.L_34:
        /*00c4*/ 	.word	index@(_ZN3lux4cuda7twiddle35generate_inv_twiddles_scaled_kernelEPmPKmjmm)
        /*00c8*/ 	.word	0x00000000


	//----- nvinfo : EIATTR_MIN_STACK_SIZE
	.align		4
.L_35:
        /*00cc*/ 	.byte	0x04, 0x12
        /*00ce*/ 	.short	(.L_37 - .L_36)
	.align		4
.L_36:
        /*00d0*/ 	.word	index@(_ZN3lux4cuda7twiddle30generate_stage_twiddles_kernelEPmjjmm)
        /*00d4*/ 	.word	0x00000000


	//----- nvinfo : EIATTR_MIN_STACK_SIZE
	.align		4
.L_37:
        /*00d8*/ 	.byte	0x04, 0x12
        /*00da*/ 	.short	(.L_39 - .L_38)
	.align		4
.L_38:
        /*00dc*/ 	.word	index@(_ZN3lux4cuda7twiddle30generate_twiddle_bitrev_kernelEPmS2_jjmm)
        /*00e0*/ 	.word	0x00000000


	//----- nvinfo : EIATTR_MIN_STACK_SIZE
	.align		4
.L_39:
        /*00e4*/ 	.byte	0x04, 0x12
        /*00e6*/ 	.short	(.L_41 - .L_40)
	.align		4
.L_40:
        /*00e8*/ 	.word	index@(_ZN3lux4cuda7twiddle23generate_twiddle_kernelEPmS2_jmm)
        /*00ec*/ 	.word	0x00000000
.L_41:


//--------------------- .nv.compat                --------------------------
	.section	.nv.compat,"",@"SHT_CUDA_COMPAT_INFO"
	.align	4
        /*0000*/ 	.byte	0x02, 0x09, 0x00, 0x00, 0x02, 0x02, 0x01, 0x00, 0x02, 0x05, 0x05, 0x00, 0x03, 0x07, 0x01, 0x01
        /*0010*/ 	.byte	0x02, 0x03, 0x00, 0x00, 0x02, 0x06, 0x01, 0x00, 0x04, 0x0b, 0x08, 0x00, 0x01, 0x00, 0x00, 0x00
        /*0020*/ 	.byte	0x00, 0x00, 0x00, 0x00


//--------------------- .nv.info._ZN3lux4cuda7twiddle25precompute_barrett_kernelEPmS2_m --------------------------
	.section	.nv.info._ZN3lux4cuda7twiddle25precompute_barrett_kernelEPmS2_m,"",@"SHT_CUDA_INFO"
	.sectionflags	@""
	.align	4


	//----- nvinfo : EIATTR_CUDA_API_VERSION
	.align		4
        /*0000*/ 	.byte	0x04, 0x37
        /*0002*/ 	.short	(.L_43 - .L_42)
.L_42:
        /*0004*/ 	.word	0x00000082


	//----- nvinfo : EIATTR_KPARAM_INFO
	.align		4
.L_43:
        /*0008*/ 	.byte	0x04, 0x17
        /*000a*/ 	.short	(.L_45 - .L_44)
.L_44:
        /*000c*/ 	.word	0x00000000
        /*0010*/ 	.short	0x0002
        /*0012*/ 	.short	0x0010
        /*0014*/ 	.byte	0x00, 0xf0, 0x21, 0x00


	//----- nvinfo : EIATTR_KPARAM_INFO
	.align		4
.L_45:
        /*0018*/ 	.byte	0x04, 0x17
        /*001a*/ 	.short	(.L_47 - .L_46)
.L_46:
        /*001c*/ 	.word	0x00000000
        /*0020*/ 	.short	0x0001
        /*0022*/ 	.short	0x0008
        /*0024*/ 	.byte	0x00, 0xf5, 0x21, 0x00


	//----- nvinfo : EIATTR_KPARAM_INFO
	.align		4
.L_47:
        /*0028*/ 	.byte	0x04, 0x17
        /*002a*/ 	.short	(.L_49 - .L_48)
.L_48:
        /*002c*/ 	.word	0x00000000
        /*0030*/ 	.short	0x0000
        /*0032*/ 	.short	0x0000
        /*0034*/ 	.byte	0x00, 0xf5, 0x21, 0x00


	//----- nvinfo : EIATTR_SPARSE_MMA_MASK
	.align		4
.L_49:
        /*0038*/ 	.byte	0x03, 0x50
        /*003a*/ 	.short	0x0000


	//----- nvinfo : EIATTR_MAXREG_COUNT
	.align		4
        /*003c*/ 	.byte	0x03, 0x1b
        /*003e*/ 	.short	0x00ff


	//----- nvinfo : EIATTR_MERCURY_ISA_VERSION
	.align		4
        /*0040*/ 	.byte	0x03, 0x5f
        /*0042*/ 	.short	0x0101


	//----- nvinfo : EIATTR_VRC_CTA_INIT_COUNT
	.align		4
        /*0044*/ 	.byte	0x02, 0x4a
	.zero		1
	.zero		1


	//----- nvinfo : EIATTR_EXIT_INSTR_OFFSETS
	.align		4
        /*0048*/ 	.byte	0x04, 0x1c
        /*004a*/ 	.short	(.L_51 - .L_50)


	//   ....[0]....
.L_50:
        /*004c*/ 	.word	0x00000040


	//   ....[1]....
        /*0050*/ 	.word	0x000000d0


	//   ....[2]....
        /*0054*/ 	.word	0x00000120


	//----- nvinfo : EIATTR_CBANK_PARAM_SIZE
	.align		4
.L_51:
        /*0058*/ 	.byte	0x03, 0x19
        /*005a*/ 	.short	0x0018


	//----- nvinfo : EIATTR_PARAM_CBANK
	.align		4
        /*005c*/ 	.byte	0x04, 0x0a
        /*005e*/ 	.short	(.L_53 - .L_52)
	.align		4
.L_52:
        /*0060*/ 	.word	index@(.nv.constant0._ZN3lux4cuda7twiddle25precompute_barrett_kernelEPmS2_m)
        /*0064*/ 	.short	0x0380
        /*0066*/ 	.short	0x0018


	//----- nvinfo : EIATTR_SW_WAR
	.align		4
.L_53:
        /*0068*/ 	.byte	0x04, 0x36
        /*006a*/ 	.short	(.L_55 - .L_54)
.L_54:
        /*006c*/ 	.word	0x00000008
.L_55:


//--------------------- .nv.info._ZN3lux4cuda7twiddle35generate_inv_twiddles_scaled_kernelEPmPKmjmm --------------------------
	.section	.nv.info._ZN3lux4cuda7twiddle35generate_inv_twiddles_scaled_kernelEPmPKmjmm,"",@"SHT_CUDA_INFO"
	.sectionflags	@""
	.align	4


	//----- nvinfo : EIATTR_CUDA_API_VERSION
	.align		4
        /*0000*/ 	.byte	0x04, 0x37
        /*0002*/ 	.short	(.L_57 - .L_56)
.L_56:
        /*0004*/ 	.word	0x00000082


	//----- nvinfo : EIATTR_KPARAM_INFO
	.align		4
.L_57:
        /*0008*/ 	.byte	0x04, 0x17
        /*000a*/ 	.short	(.L_59 - .L_58)
.L_58:
        /*000c*/ 	.word	0x00000000
        /*0010*/ 	.short	0x0004
        /*0012*/ 	.short	0x0020
        /*0014*/ 	.byte	0x00, 0xf0, 0x21, 0x00


	//----- nvinfo : EIATTR_KPARAM_INFO
	.align		4
.L_59:
        /*0018*/ 	.byte	0x04, 0x17
        /*001a*/ 	.short	(.L_61 - .L_60)
.L_60:
        /*001c*/ 	.word	0x00000000
        /*0020*/ 	.short	0x0003
        /*0022*/ 	.short	0x0018
        /*0024*/ 	.byte	0x00, 0xf0, 0x21, 0x00


	//----- nvinfo : EIATTR_KPARAM_INFO
	.align		4
.L_61:
        /*0028*/ 	.byte	0x04, 0x17
        /*002a*/ 	.short	(.L_63 - .L_62)
.L_62:
        /*002c*/ 	.word	0x00000000
        /*0030*/ 	.short	0x0002
        /*0032*/ 	.short	0x0010
        /*0034*/ 	.byte	0x00, 0xf0, 0x11, 0x00


	//----- nvinfo : EIATTR_KPARAM_INFO
	.align		4
.L_63:
        /*0038*/ 	.byte	0x04, 0x17
        /*003a*/ 	.short	(.L_65 - .L_64)
.L_64:
        /*003c*/ 	.word	0x00000000
        /*0040*/ 	.short	0x0001
        /*0042*/ 	.short	0x0008
        /*0044*/ 	.byte	0x00, 0xf5, 0x21, 0x00


	//----- nvinfo : EIATTR_KPARAM_INFO
	.align		4
.L_65:
        /*0048*/ 	.byte	0x04, 0x17
        /*004a*/ 	.short	(.L_67 - .L_66)
.L_66:
        /*004c*/ 	.word	0x00000000
        /*0050*/ 	.short	0x0000
        /*0052*/ 	.short	0x0000
        /*0054*/ 	.byte	0x00, 0xf5, 0x21, 0x00


	//----- nvinfo : EIATTR_SPARSE_MMA_MASK
	.align		4
.L_67:
        /*0058*/ 	.byte	0x03, 0x50
        /*005a*/ 	.short	0x0000


	//----- nvinfo : EIATTR_MAXREG_COUNT
	.align		4
        /*005c*/ 	.byte	0x03, 0x1b
        /*005e*/ 	.short	0x00ff


	//----- nvinfo : EIATTR_MERCURY_ISA_VERSION
	.align		4
        /*0060*/ 	.byte	0x03, 0x5f
        /*0062*/ 	.short	0x0101


	//----- nvinfo : EIATTR_VRC_CTA_INIT_COUNT
	.align		4
        /*0064*/ 	.byte	0x02, 0x4a
	.zero		1
	.zero		1


	//----- nvinfo : EIATTR_EXIT_INSTR_OFFSETS
	.align		4
        /*0068*/ 	.byte	0x04, 0x1c
        /*006a*/ 	.short	(.L_69 - .L_68)


	//   ....[0]....
.L_68:
        /*006c*/ 	.word	0x00000070


	//   ....[1]....
        /*0070*/ 	.word	0x000008f0


	//----- nvinfo : EIATTR_CBANK_PARAM_SIZE
	.align		4
.L_69:
        /*0074*/ 	.byte	0x03, 0x19
        /*0076*/ 	.short	0x0028


	//----- nvinfo : EIATTR_PARAM_CBANK
	.align		4
        /*0078*/ 	.byte	0x04, 0x0a
        /*007a*/ 	.short	(.L_71 - .L_70)
	.align		4
.L_70:
        /*007c*/ 	.word	index@(.nv.constant0._ZN3lux4cuda7twiddle35generate_inv_twiddles_scaled_kernelEPmPKmjmm)
        /*0080*/ 	.short	0x0380
        /*0082*/ 	.short	0x0028


	//----- nvinfo : EIATTR_SW_WAR
	.align		4
.L_71:
        /*0084*/ 	.byte	0x04, 0x36
        /*0086*/ 	.short	(.L_73 - .L_72)
.L_72:
        /*0088*/ 	.word	0x00000008
.L_73:


//--------------------- .nv.info._ZN3lux4cuda7twiddle30generate_stage_twiddles_kernelEPmjjmm --------------------------
	.section	.nv.info._ZN3lux4cuda7twiddle30generate_stage_twiddles_kernelEPmjjmm,"",@"SHT_CUDA_INFO"
	.sectionflags	@""
	.align	4


	//----- nvinfo : EIATTR_CUDA_API_VERSION
	.align		4
        /*0000*/ 	.byte	0x04, 0x37
        /*0002*/ 	.short	(.L_75 - .L_74)
.L_74:
        /*0004*/ 	.word	0x00000082


	//----- nvinfo : EIATTR_KPARAM_INFO
	.align		4
.L_75:
        /*0008*/ 	.byte	0x04, 0x17
        /*000a*/ 	.short	(.L_77 - .L_76)
.L_76:
        /*000c*/ 	.word	0x00000000
        /*0010*/ 	.short	0x0004
        /*0012*/ 	.short	0x0018
        /*0014*/ 	.byte	0x00, 0xf0, 0x21, 0x00


	//----- nvinfo : EIATTR_KPARAM_INFO
	.align		4
.L_77:
        /*0018*/ 	.byte	0x04, 0x17
        /*001a*/ 	.short	(.L_79 - .L_78)
.L_78:
        /*001c*/ 	.word	0x00000000
        /*0020*/ 	.short	0x0003
        /*0022*/ 	.short	0x0010
        /*0024*/ 	.byte	0x00, 0xf0, 0x21, 0x00


	//----- nvinfo : EIATTR_KPARAM_INFO
	.align		4
.L_79:
        /*0028*/ 	.byte	0x04, 0x17
        /*002a*/ 	.short	(.L_81 - .L_80)
.L_80:
        /*002c*/ 	.word	0x00000000
        /*0030*/ 	.short	0x0002
        /*0032*/ 	.short	0x000c
        /*0034*/ 	.byte	0x00, 0xf0, 0x11, 0x00


	//----- nvinfo : EIATTR_KPARAM_INFO
	.align		4
.L_81:
        /*0038*/ 	.byte	0x04, 0x17
        /*003a*/ 	.short	(.L_83 - .L_82)
.L_82:
        /*003c*/ 	.word	0x00000000
        /*0040*/ 	.short	0x0001
        /*0042*/ 	.short	0x0008
        /*0044*/ 	.byte	0x00, 0xf0, 0x11, 0x00


	//----- nvinfo : EIATTR_KPARAM_INFO
	.align		4
.L_83:
        /*0048*/ 	.byte	0x04, 0x17
        /*004a*/ 	.short	(.L_85 - .L_84)
.L_84:
        /*004c*/ 	.word	0x00000000
        /*0050*/ 	.short	0x0000
        /*0052*/ 	.short	0x0000
        /*0054*/ 	.byte	0x00, 0xf5, 0x21, 0x00


	//----- nvinfo : EIATTR_SPARSE_MMA_MASK
	.align		4
.L_85:
        /*0058*/ 	.byte	0x03, 0x50
        /*005a*/ 	.short	0x0000


	//----- nvinfo : EIATTR_MAXREG_COUNT
	.align		4
        /*005c*/ 	.byte	0x03, 0x1b
        /*005e*/ 	.short	0x00ff


	//----- nvinfo : EIATTR_MERCURY_ISA_VERSION
	.align		4
        /*0060*/ 	.byte	0x03, 0x5f
        /*0062*/ 	.short	0x0101


	//----- nvinfo : EIATTR_VRC_CTA_INIT_COUNT
	.align		4
        /*0064*/ 	.byte	0x02, 0x4a
	.zero		1
	.zero		1


	//----- nvinfo : EIATTR_EXIT_INSTR_OFFSETS
	.align		4
        /*0068*/ 	.byte	0x04, 0x1c
        /*006a*/ 	.short	(.L_87 - .L_86)


	//   ....[0]....
.L_86:
        /*006c*/ 	.word	0x00000080


	//   ....[1]....
        /*0070*/ 	.word	0x00000790


	//----- nvinfo : EIATTR_CRS_STACK_SIZE
	.align		4
.L_87:
        /*0074*/ 	.byte	0x04, 0x1e
        /*0076*/ 	.short	(.L_89 - .L_88)
.L_88:
        /*0078*/ 	.word	0x00000000


	//----- nvinfo : EIATTR_CBANK_PARAM_SIZE
	.align		4
.L_89:
        /*007c*/ 	.byte	0x03, 0x19
        /*007e*/ 	.short	0x0020


	//----- nvinfo : EIATTR_PARAM_CBANK
	.align		4
        /*0080*/ 	.byte	0x04, 0x0a
        /*0082*/ 	.short	(.L_91 - .L_90)
	.align		4
.L_90:
        /*0084*/ 	.word	index@(.nv.constant0._ZN3lux4cuda7twiddle30generate_stage_twiddles_kernelEPmjjmm)
        /*0088*/ 	.short	0x0380
        /*008a*/ 	.short	0x0020


	//----- nvinfo : EIATTR_SW_WAR
	.align		4
.L_91:
        /*008c*/ 	.byte	0x04, 0x36
        /*008e*/ 	.short	(.L_93 - .L_92)
.L_92:
        /*0090*/ 	.word	0x00000008
.L_93:


//--------------------- .nv.info._ZN3lux4cuda7twiddle30generate_twiddle_bitrev_kernelEPmS2_jjmm --------------------------
	.section	.nv.info._ZN3lux4cuda7twiddle30generate_twiddle_bitrev_kernelEPmS2_jjmm,"",@"SHT_CUDA_INFO"
	.sectionflags	@""
	.align	4


	//----- nvinfo : EIATTR_CUDA_API_VERSION
	.align		4
        /*0000*/ 	.byte	0x04, 0x37
        /*0002*/ 	.short	(.L_95 - .L_94)
.L_94:
        /*0004*/ 	.word	0x00000082


	//----- nvinfo : EIATTR_KPARAM_INFO
	.align		4
.L_95:
        /*0008*/ 	.byte	0x04, 0x17
        /*000a*/ 	.short	(.L_97 - .L_96)
.L_96:
        /*000c*/ 	.word	0x00000000
        /*0010*/ 	.short	0x0005
        /*0012*/ 	.short	0x0020
        /*0014*/ 	.byte	0x00, 0xf0, 0x21, 0x00


	//----- nvinfo : EIATTR_KPARAM_INFO
	.align		4
.L_97:
        /*0018*/ 	.byte	0x04, 0x17
        /*001a*/ 	.short	(.L_99 - .L_98)
.L_98:
        /*001c*/ 	.word	0x00000000
        /*0020*/ 	.short	0x0004
        /*0022*/ 	.short	0x0018
        /*0024*/ 	.byte	0x00, 0xf0, 0x21, 0x00


	//----- nvinfo : EIATTR_KPARAM_INFO
	.align		4
.L_99:
        /*0028*/ 	.byte	0x04, 0x17
        /*002a*/ 	.short	(.L_101 - .L_100)
.L_100:
        /*002c*/ 	.word	0x00000000
        /*0030*/ 	.short	0x0003
        /*0032*/ 	.short	0x0014
        /*0034*/ 	.byte	0x00, 0xf0, 0x11, 0x00


	//----- nvinfo : EIATTR_KPARAM_INFO
	.align		4
.L_101:
        /*0038*/ 	.byte	0x04, 0x17
        /*003a*/ 	.short	(.L_103 - .L_102)
.L_102:
        /*003c*/ 	.word	0x00000000
        /*0040*/ 	.short	0x0002
        /*0042*/ 	.short	0x0010
        /*0044*/ 	.byte	0x00, 0xf0, 0x11, 0x00


	//----- nvinfo : EIATTR_KPARAM_INFO
	.align		4
.L_103:
        /*0048*/ 	.byte	0x04, 0x17
        /*004a*/ 	.short	(.L_105 - .L_104)
.L_104:
        /*004c*/ 	.word	0x00000000
        /*0050*/ 	.short	0x0001
        /*0052*/ 	.short	0x0008
        /*0054*/ 	.byte	0x00, 0xf5, 0x21, 0x00


	//----- nvinfo : EIATTR_KPARAM_INFO
	.align		4
.L_105:
        /*0058*/ 	.byte	0x04, 0x17
        /*005a*/ 	.short	(.L_107 - .L_106)
.L_106:
        /*005c*/ 	.word	0x00000000
        /*0060*/ 	.short	0x0000
        /*0062*/ 	.short	0x0000
        /*0064*/ 	.byte	0x00, 0xf5, 0x21, 0x00


	//----- nvinfo : EIATTR_SPARSE_MMA_MASK
	.align		4
.L_107:
        /*0068*/ 	.byte	0x03, 0x50
        /*006a*/ 	.short	0x0000


	//----- nvinfo : EIATTR_MAXREG_COUNT
	.align		4
        /*006c*/ 	.byte	0x03, 0x1b
        /*006e*/ 	.short	0x00ff


	//----- nvinfo : EIATTR_MERCURY_ISA_VERSION
	.align		4
        /*0070*/ 	.byte	0x03, 0x5f
        /*0072*/ 	.short	0x0101


	//----- nvinfo : EIATTR_VRC_CTA_INIT_COUNT
	.align		4
        /*0074*/ 	.byte	0x02, 0x4a
	.zero		1
	.zero		1


	//----- nvinfo : EIATTR_EXIT_INSTR_OFFSETS
	.align		4
        /*0078*/ 	.byte	0x04, 0x1c
        /*007a*/ 	.short	(.L_109 - .L_108)


	//   ....[0]....
.L_108:
        /*007c*/ 	.word	0x00000070


	//   ....[1]....
        /*0080*/ 	.word	0x00002270


	//----- nvinfo : EIATTR_CRS_STACK_SIZE
	.align		4
.L_109:
        /*0084*/ 	.byte	0x04, 0x1e
        /*0086*/ 	.short	(.L_111 - .L_110)
.L_110:
        /*0088*/ 	.word	0x00000000


	//----- nvinfo : EIATTR_CBANK_PARAM_SIZE
	.align		4
.L_111:
        /*008c*/ 	.byte	0x03, 0x19
        /*008e*/ 	.short	0x0028


	//----- nvinfo : EIATTR_PARAM_CBANK
	.align		4
        /*0090*/ 	.byte	0x04, 0x0a
        /*0092*/ 	.short	(.L_113 - .L_112)
	.align		4
.L_112:
        /*0094*/ 	.word	index@(.nv.constant0._ZN3lux4cuda7twiddle30generate_twiddle_bitrev_kernelEPmS2_jjmm)
        /*0098*/ 	.short	0x0380
        /*009a*/ 	.short	0x0028


	//----- nvinfo : EIATTR_SW_WAR
	.align		4
.L_113:
        /*009c*/ 	.byte	0x04, 0x36
        /*009e*/ 	.short	(.L_115 - .L_114)
.L_114:
        /*00a0*/ 	.word	0x00000008
.L_115:


//--------------------- .nv.info._ZN3lux4cuda7twiddle23generate_twiddle_kernelEPmS2_jmm --------------------------
	.section	.nv.info._ZN3lux4cuda7twiddle23generate_twiddle_kernelEPmS2_jmm,"",@"SHT_CUDA_INFO"
	.sectionflags	@""
	.align	4


	//----- nvinfo : EIATTR_CUDA_API_VERSION
	.align		4
        /*0000*/ 	.byte	0x04, 0x37
        /*0002*/ 	.short	(.L_117 - .L_116)
.L_116:
        /*0004*/ 	.word	0x00000082


	//----- nvinfo : EIATTR_KPARAM_INFO
	.align		4
.L_117:
        /*0008*/ 	.byte	0x04, 0x17
        /*000a*/ 	.short	(.L_119 - .L_118)
.L_118:
        /*000c*/ 	.word	0x00000000
        /*0010*/ 	.short	0x0004
        /*0012*/ 	.short	0x0020
        /*0014*/ 	.byte	0x00, 0xf0, 0x21, 0x00


	//----- nvinfo : EIATTR_KPARAM_INFO
	.align		4
.L_119:
        /*0018*/ 	.byte	0x04, 0x17
        /*001a*/ 	.short	(.L_121 - .L_120)
.L_120:
        /*001c*/ 	.word	0x00000000
        /*0020*/ 	.short	0x0003
        /*0022*/ 	.short	0x0018
        /*0024*/ 	.byte	0x00, 0xf0, 0x21, 0x00


	//----- nvinfo : EIATTR_KPARAM_INFO
	.align		4
.L_121:
        /*0028*/ 	.byte	0x04, 0x17
        /*002a*/ 	.short	(.L_123 - .L_122)
.L_122:
        /*002c*/ 	.word	0x00000000
        /*0030*/ 	.short	0x0002
        /*0032*/ 	.short	0x0010
        /*0034*/ 	.byte	0x00, 0xf0, 0x11, 0x00


	//----- nvinfo : EIATTR_KPARAM_INFO
	.align		4
.L_123:
        /*0038*/ 	.byte	0x04, 0x17
        /*003a*/ 	.short	(.L_125 - .L_124)
.L_124:
        /*003c*/ 	.word	0x00000000
        /*0040*/ 	.short	0x0001
        /*0042*/ 	.short	0x0008
        /*0044*/ 	.byte	0x00, 0xf5, 0x21, 0x00


	//----- nvinfo : EIATTR_KPARAM_INFO
	.align		4
.L_125:
        /*0048*/ 	.byte	0x04, 0x17
        /*004a*/ 	.short	(.L_127 - .L_126)
.L_126:
        /*004c*/ 	.word	0x00000000
        /*0050*/ 	.short	0x0000
        /*0052*/ 	.short	0x0000
        /*0054*/ 	.byte	0x00, 0xf5, 0x21, 0x00


	//----- nvinfo : EIATTR_SPARSE_MMA_MASK
	.align		4
.L_127:
        /*0058*/ 	.byte	0x03, 0x50
        /*005a*/ 	.short	0x0000


	//----- nvinfo : EIATTR_MAXREG_COUNT
	.align		4
        /*005c*/ 	.byte	0x03, 0x1b
        /*005e*/ 	.short	0x00ff


	//----- nvinfo : EIATTR_MERCURY_ISA_VERSION
	.align		4
        /*0060*/ 	.byte	0x03, 0x5f
        /*0062*/ 	.short	0x0101


	//----- nvinfo : EIATTR_VRC_CTA_INIT_COUNT
	.align		4
        /*0064*/ 	.byte	0x02, 0x4a
	.zero		1
	.zero		1


	//----- nvinfo : EIATTR_EXIT_INSTR_OFFSETS
	.align		4
        /*0068*/ 	.byte	0x04, 0x1c
        /*006a*/ 	.short	(.L_129 - .L_128)


	//   ....[0]....
.L_128:
        /*006c*/ 	.word	0x00000070


	//   ....[1]....
        /*0070*/ 	.word	0x00001ab0


	//----- nvinfo : EIATTR_CRS_STACK_SIZE
	.align		4
.L_129:
        /*0074*/ 	.byte	0x04, 0x1e
        /*0076*/ 	.short	(.L_131 - .L_130)
.L_130:
        /*0078*/ 	.word	0x00000000


	//----- nvinfo : EIATTR_CBANK_PARAM_SIZE
	.align		4
.L_131:
        /*007c*/ 	.byte	0x03, 0x19
        /*007e*/ 	.short	0x0028


	//----- nvinfo : EIATTR_PARAM_CBANK
	.align		4
        /*0080*/ 	.byte	0x04, 0x0a
        /*0082*/ 	.short	(.L_133 - .L_132)
	.align		4
.L_132:
        /*0084*/ 	.word	index@(.nv.constant0._ZN3lux4cuda7twiddle23generate_twiddle_kernelEPmS2_jmm)
        /*0088*/ 	.short	0x0380
        /*008a*/ 	.short	0x0028


	//----- nvinfo : EIATTR_SW_WAR
	.align		4
.L_133:
        /*008c*/ 	.byte	0x04, 0x36
        /*008e*/ 	.short	(.L_135 - .L_134)
.L_134:
        /*0090*/ 	.word	0x00000008
.L_135:


//--------------------- .nv.callgraph             --------------------------
	.section	.nv.callgraph,"",@"SHT_CUDA_CALLGRAPH"
	.align	4
	.sectionentsize	8
	.align		4
        /*0000*/ 	.word	0x00000000
	.align		4
        /*0004*/ 	.word	0xffffffff
	.align		4
        /*0008*/ 	.word	0x00000000
	.align		4
        /*000c*/ 	.word	0xfffffffe
	.align		4
        /*0010*/ 	.word	0x00000000
	.align		4
        /*0014*/ 	.word	0xfffffffd
	.align		4
        /*0018*/ 	.word	0x00000000
	.align		4
        /*001c*/ 	.word	0xfffffffc


//--------------------- .nv.constant3             --------------------------
	.section	.nv.constant3,"a",@progbits
	.align	8
.nv.constant3:
	.type		_ZN3lux4cuda7twiddle6PRIMESE,@object
	.size		_ZN3lux4cuda7twiddle6PRIMESE,(_ZN3lux4cuda7twiddle15PRIMITIVE_ROOTSE - _ZN3lux4cuda7twiddle6PRIMESE)
_ZN3lux4cuda7twiddle6PRIMESE:
        /*0000*/ 	.byte	0x01, 0x00, 0x00, 0x00, 0xff, 0xff, 0xff, 0xff, 0x01, 0x00, 0x00, 0x80, 0xff, 0xff, 0xff, 0x7f
        /*0010*/ 	.byte	0x83, 0xd4, 0xd7, 0x99, 0x32, 0x75, 0xda, 0x3e
	.type		_ZN3lux4cuda7twiddle15PRIMITIVE_ROOTSE,@object
	.size		_ZN3lux4cuda7twiddle15PRIMITIVE_ROOTSE,(.L_1 - _ZN3lux4cuda7twiddle15PRIMITIVE_ROOTSE)
_ZN3lux4cuda7twiddle15PRIMITIVE_ROOTSE:
        /*0018*/ 	.byte	0x07, 0x00, 0x00, 0x00, 0x00, 0x00, 0x00, 0x00, 0x05, 0x00, 0x00, 0x00, 0x00, 0x00, 0x00, 0x00
        /*0028*/ 	.byte	0x07, 0x00, 0x00, 0x00, 0x00, 0x00, 0x00, 0x00
.L_1:


//--------------------- .text._ZN3lux4cuda7twiddle25precompute_barrett_kernelEPmS2_m --------------------------
	.section	.text._ZN3lux4cuda7twiddle25precompute_barrett_kernelEPmS2_m,"ax",@progbits
	.align	128
        .global         _ZN3lux4cuda7twiddle25precompute_barrett_kernelEPmS2_m
        .type           _ZN3lux4cuda7twiddle25precompute_barrett_kernelEPmS2_m,@function
        .size           _ZN3lux4cuda7twiddle25precompute_barrett_kernelEPmS2_m,(.L_x_100 - _ZN3lux4cuda7twiddle25precompute_barrett_kernelEPmS2_m)
        .other          _ZN3lux4cuda7twiddle25precompute_barrett_kernelEPmS2_m,@"STO_CUDA_ENTRY STV_DEFAULT"
_ZN3lux4cuda7twiddle25precompute_barrett_kernelEPmS2_m:
.text._ZN3lux4cuda7twiddle25precompute_barrett_kernelEPmS2_m:
[----:B------:R-:W-:Y:S01]  /*0000*/  LDC R1, c[0x0][0x37c] ;  /* 0x0000df00ff017b82 */ /* 0x000fe20000000800 */
[----:B------:R-:W0:Y:S07]  /*0010*/  S2R R0, SR_TID.X ;  /* 0x0000000000007919 */ /* 0x000e2e0000002100 */
[----:B------:R-:W0:Y:S02]  /*0020*/  S2UR UR4, SR_CTAID.X ;  /* 0x00000000000479c3 */ /* 0x000e240000002500 */
[----:B0-----:R-:W-:-:S13]  /*0030*/  LOP3.LUT P0, RZ, R0, UR4, RZ, 0xfc, !PT ;  /* 0x0000000400ff7c12 */ /* 0x001fda000f80fcff */
[----:B------:R-:W-:Y:S05]  /*0040*/  @P0 EXIT ;  /* 0x000000000000094d */ /* 0x000fea0003800000 */
[----:B------:R-:W0:Y:S01]  /*0050*/  LDC.64 R4, c[0x0][0x390] ;  /* 0x0000e400ff047b82 */ /* 0x000e220000000a00 */
[----:B------:R-:W1:Y:S07]  /*0060*/  LDCU.64 UR4, c[0x0][0x358] ;  /* 0x00006b00ff0477ac */ /* 0x000e6e0008000a00 */
[----:B------:R-:W1:Y:S01]  /*0070*/  LDC.64 R2, c[0x0][0x388] ;  /* 0x0000e200ff027b82 */ /* 0x000e620000000a00 */
[----:B0-----:R-:W-:Y:S01]  /*0080*/  ISETP.NE.U32.AND P0, PT, R4, 0x1, PT ;  /* 0x000000010400780c */ /* 0x001fe20003f05070 */
[----:B------:R-:W-:-:S03]  /*0090*/  IMAD.MOV.U32 R4, RZ, RZ, 0x80 ;  /* 0x00000080ff047424 */ /* 0x000fc600078e00ff */
[----:B------:R-:W-:Y:S01]  /*00a0*/  ISETP.NE.AND.EX P0, PT, R5, -0x1, PT, P0 ;  /* 0xffffffff0500780c */ /* 0x000fe20003f05300 */
[----:B------:R-:W-:-:S05]  /*00b0*/  IMAD.MOV.U32 R5, RZ, RZ, 0x0 ;  /* 0x00000000ff057424 */ /* 0x000fca00078e00ff */
[----:B-1----:R0:W-:Y:S07]  /*00c0*/  STG.E.64 desc[UR4][R2.64], R4 ;  /* 0x0000000402007986 */ /* 0x0021ee000c101b04 */
[----:B------:R-:W-:Y:S05]  /*00d0*/  @P0 EXIT ;  /* 0x000000000000094d */ /* 0x000fea0003800000 */
[----:B0-----:R-:W0:Y:S01]  /*00e0*/  LDC.64 R2, c[0x0][0x380] ;  /* 0x0000e000ff027b82 */ /* 0x001e220000000a00 */
[----:B------:R-:W-:Y:S02]  /*00f0*/  HFMA2 R4, -RZ, RZ, 0, 5.9604644775390625e-08 ;  /* 0x00000001ff047431 */ /* 0x000fe400000001ff */
[----:B------:R-:W-:-:S05]  /*0100*/  IMAD.MOV.U32 R5, RZ, RZ, 0x1 ;  /* 0x00000001ff057424 */ /* 0x000fca00078e00ff */
[----:B0-----:R-:W-:Y:S01]  /*0110*/  STG.E.64 desc[UR4][R2.64], R4 ;  /* 0x0000000402007986 */ /* 0x001fe2000c101b04 */
[----:B------:R-:W-:Y:S05]  /*0120*/  EXIT ;  /* 0x000000000000794d */ /* 0x000fea0003800000 */
.L_x_0:
[----:B------:R-:W-:-:S00]  /*0130*/  BRA `(.L_x_0) ;  /* 0xfffffffc00fc7947 */ /* 0x000fc0000383ffff */
[----:B------:R-:W-:-:S00]  /*0140*/  NOP ;  /* 0x0000000000007918 */ /* 0x000fc00000000000 */
        /* <DEDUP_REMOVED lines=11> */
.L_x_100:


//--------------------- .text._ZN3lux4cuda7twiddle35generate_inv_twiddles_scaled_kernelEPmPKmjmm --------------------------
	.section	.text._ZN3lux4cuda7twiddle35generate_inv_twiddles_scaled_kernelEPmPKmjmm,"ax",@progbits
	.align	128
        .global         _ZN3lux4cuda7twiddle35generate_inv_twiddles_scaled_kernelEPmPKmjmm
        .type           _ZN3lux4cuda7twiddle35generate_inv_twiddles_scaled_kernelEPmPKmjmm,@function
        .size           _ZN3lux4cuda7twiddle35generate_inv_twiddles_scaled_kernelEPmPKmjmm,(.L_x_101 - _ZN3lux4cuda7twiddle35generate_inv_twiddles_scaled_kernelEPmPKmjmm)
        .other          _ZN3lux4cuda7twiddle35generate_inv_twiddles_scaled_kernelEPmPKmjmm,@"STO_CUDA_ENTRY STV_DEFAULT"
_ZN3lux4cuda7twiddle35generate_inv_twiddles_scaled_kernelEPmPKmjmm:
.text._ZN3lux4cuda7twiddle35generate_inv_twiddles_scaled_kernelEPmPKmjmm:
[----:B------:R-:W-:Y:S01]  /*0000*/  LDC R1, c[0x0][0x37c] ;  /* 0x0000df00ff017b82 */ /* 0x000fe20000000800 */
[----:B------:R-:W0:Y:S07]  /*0010*/  S2R R3, SR_TID.X ;  /* 0x0000000000037919 */ /* 0x000e2e0000002100 */
[----:B------:R-:W0:Y:S01]  /*0020*/  S2UR UR4, SR_CTAID.X ;  /* 0x00000000000479c3 */ /* 0x000e220000002500 */
[----:B------:R-:W1:Y:S07]  /*0030*/  LDCU UR5, c[0x0][0x390] ;  /* 0x00007200ff0577ac */ /* 0x000e6e0008000800 */
[----:B------:R-:W0:Y:S02]  /*0040*/  LDC R0, c[0x0][0x360] ;  /* 0x0000d800ff007b82 */ /* 0x000e240000000800 */
[----:B0-----:R-:W-:-:S05]  /*0050*/  IMAD R0, R0, UR4, R3 ;  /* 0x0000000400007c24 */ /* 0x001fca000f8e0203 */
[----:B-1----:R-:W-:-:S13]  /*0060*/  ISETP.GE.U32.AND P0, PT, R0, UR5, PT ;  /* 0x0000000500007c0c */ /* 0x002fda000bf06070 */
[----:B------:R-:W-:Y:S05]  /*0070*/  @P0 EXIT ;  /* 0x000000000000094d */ /* 0x000fea0003800000 */
[----:B------:R-:W0:Y:S01]  /*0080*/  LDC.64 R8, c[0x0][0x388] ;  /* 0x0000e200ff087b82 */ /* 0x000e220000000a00 */
[----:B------:R-:W1:Y:S01]  /*0090*/  LDCU.64 UR6, c[0x0][0x358] ;  /* 0x00006b00ff0677ac */ /* 0x000e620008000a00 */
[C---:B------:R-:W-:Y:S02]  /*00a0*/  ISETP.NE.AND P0, PT, R0.reuse, RZ, PT ;  /* 0x000000ff0000720c */ /* 0x040fe40003f05270 */
[----:B------:R-:W-:-:S04]  /*00b0*/  IADD3 R2, PT, PT, -R0, UR5, RZ ;  /* 0x0000000500027c10 */ /* 0x000fc8000fffe1ff */
[----:B------:R-:W-:Y:S01]  /*00c0*/  SEL R3, R2, RZ, P0 ;  /* 0x000000ff02037207 */ /* 0x000fe20000000000 */
[----:B------:R-:W2:Y:S04]  /*00d0*/  LDC.64 R10, c[0x0][0x398] ;  /* 0x0000e600ff0a7b82 */ /* 0x000ea80000000a00 */
[----:B0-----:R-:W-:-:S06]  /*00e0*/  IMAD.WIDE.U32 R8, R3, 0x8, R8 ;  /* 0x0000000803087825 */ /* 0x001fcc00078e0008 */
[----:B-1----:R-:W3:Y:S01]  /*00f0*/  LDG.E.64.CONSTANT R8, desc[UR6][R8.64] ;  /* 0x0000000608087981 */ /* 0x002ee2000c1e9b00 */
[----:B------:R-:W-:Y:S01]  /*0100*/  UMOV UR4, 0x4321 ;  /* 0x0000432100047882 */ /* 0x000fe20000000000 */
[----:B------:R-:W-:Y:S01]  /*0110*/  IMAD.MOV.U32 R12, RZ, RZ, 0x0 ;  /* 0x00000000ff0c7424 */ /* 0x000fe200078e00ff */
[C---:B--2---:R-:W-:Y:S01]  /*0120*/  ISETP.GE.U32.AND P0, PT, R10.reuse, RZ, PT ;  /* 0x000000ff0a00720c */ /* 0x044fe20003f06070 */
[----:B------:R-:W-:Y:S01]  /*0130*/  IMAD.MOV.U32 R13, RZ, RZ, -0x80000000 ;  /* 0x80000000ff0d7424 */ /* 0x000fe200078e00ff */
[----:B------:R-:W-:Y:S02]  /*0140*/  ISETP.GT.U32.AND P1, PT, R10, RZ, PT ;  /* 0x000000ff0a00720c */ /* 0x000fe40003f24070 */
[C---:B------:R-:W-:Y:S02]  /*0150*/  ISETP.GE.U32.AND.EX P0, PT, R11.reuse, 0x1, PT, P0 ;  /* 0x000000010b00780c */ /* 0x040fe40003f06100 */
[C---:B------:R-:W-:Y:S02]  /*0160*/  ISETP.GT.U32.AND.EX P1, PT, R11.reuse, 0x1, PT, P1 ;  /* 0x000000010b00780c */ /* 0x040fe40003f24110 */
[----:B------:R-:W-:-:S02]  /*0170*/  SEL R5, R11, R10, P0 ;  /* 0x0000000a0b057207 */ /* 0x000fc40000000000 */
[----:B------:R-:W-:Y:S02]  /*0180*/  SEL R3, R11, RZ, !P0 ;  /* 0x000000ff0b037207 */ /* 0x000fe40004000000 */
[----:B------:R-:W0:Y:S01]  /*0190*/  FLO.U32 R2, R5 ;  /* 0x0000000500027300 */ /* 0x000e2200000e0000 */
[----:B------:R-:W-:Y:S02]  /*01a0*/  ISETP.NE.U32.AND P2, PT, R5, RZ, PT ;  /* 0x000000ff0500720c */ /* 0x000fe40003f45070 */
[----:B------:R-:W-:Y:S02]  /*01b0*/  SEL R10, R10, RZ, P1 ;  /* 0x000000ff0a0a7207 */ /* 0x000fe40000800000 */
[----:B------:R-:W-:Y:S01]  /*01c0*/  ISETP.NE.AND.EX P2, PT, R3, RZ, PT, P2 ;  /* 0x000000ff0300720c */ /* 0x000fe20003f45320 */
[----:B------:R-:W-:Y:S01]  /*01d0*/  IMAD.MOV.U32 R3, RZ, RZ, 0x4b800000 ;  /* 0x4b800000ff037424 */ /* 0x000fe200078e00ff */
[----:B0-----:R-:W-:-:S04]  /*01e0*/  IADD3 R2, PT, PT, -R2, 0x1f, RZ ;  /* 0x0000001f02027810 */ /* 0x001fc80007ffe1ff */
[----:B------:R-:W-:Y:S01]  /*01f0*/  SEL R4, R2, 0x20, P2 ;  /* 0x0000002002047807 */ /* 0x000fe20001000000 */
[----:B------:R-:W-:Y:S01]  /*0200*/  IMAD.U32 R2, RZ, RZ, UR4 ;  /* 0x00000004ff027e24 */ /* 0x000fe2000f8e00ff */
[----:B------:R-:W3:Y:S02]  /*0210*/  LDCU.64 UR4, c[0x0][0x3a0] ;  /* 0x00007400ff0477ac */ /* 0x000ee40008000a00 */
[----:B------:R-:W-:Y:S02]  /*0220*/  SHF.L.W.U32.HI R5, R10, R4, R5 ;  /* 0x000000040a057219 */ /* 0x000fe40000010e05 */
[----:B------:R-:W-:Y:S02]  /*0230*/  LOP3.LUT R7, R4, 0x1f, RZ, 0xc0, !PT ;  /* 0x0000001f04077812 */ /* 0x000fe400078ec0ff */
[----:B------:R-:W-:-:S04]  /*0240*/  PRMT R2, R5, R2, 0x3f ;  /* 0x0000003f05027416 */ /* 0x000fc80000000002 */
[C---:B------:R-:W-:Y:S02]  /*0250*/  FSETP.GEU.AND P2, PT, |R2|.reuse, 1.175494350822287508e-38, PT ;  /* 0x008000000200780b */ /* 0x040fe40003f4e200 */
[----:B------:R-:W-:Y:S02]  /*0260*/  FSETP.GT.AND P1, PT, |R2|, 8.50705917302346158658e+37, PT ;  /* 0x7e8000000200780b */ /* 0x000fe40003f24200 */
[----:B------:R-:W-:-:S04]  /*0270*/  FSEL R3, R3, 1, !P2 ;  /* 0x3f80000003037808 */ /* 0x000fc80005000000 */
[----:B------:R-:W-:-:S05]  /*0280*/  FSEL R3, R3, 0.25, !P1 ;  /* 0x3e80000003037808 */ /* 0x000fca0004800000 */
[----:B------:R-:W-:-:S06]  /*0290*/  FMUL R6, R2, R3 ;  /* 0x0000000302067220 */ /* 0x000fcc0000400000 */
[----:B------:R-:W0:Y:S02]  /*02a0*/  MUFU.RCP R6, R6 ;  /* 0x0000000600067308 */ /* 0x000e240000001000 */
[----:B0-----:R-:W-:Y:S01]  /*02b0*/  FMUL R2, R3, R6 ;  /* 0x0000000603027220 */ /* 0x001fe20000400000 */
[----:B------:R-:W-:-:S04]  /*02c0*/  SHF.L.U32 R3, R10, R7, RZ ;  /* 0x000000070a037219 */ /* 0x000fc800000006ff */
[----:B------:R-:W-:Y:S01]  /*02d0*/  LEA R15, R2, 0xfffffe00, 0x9 ;  /* 0xfffffe00020f7811 */ /* 0x000fe200078e48ff */
[----:B------:R-:W-:-:S04]  /*02e0*/  IMAD.MOV.U32 R2, RZ, RZ, RZ ;  /* 0x000000ffff027224 */ /* 0x000fc800078e00ff */
[----:B------:R-:W-:-:S04]  /*02f0*/  IMAD.HI.U32 R10, P1, R15, R3, R2 ;  /* 0x000000030f0a7227 */ /* 0x000fc80007820002 */
[----:B------:R-:W-:Y:S02]  /*0300*/  IMAD.X R11, RZ, RZ, RZ, P1 ;  /* 0x000000ffff0b7224 */ /* 0x000fe400008e06ff */
[----:B------:R-:W-:-:S03]  /*0310*/  IMAD.WIDE.U32 R10, R5, R15, R10 ;  /* 0x0000000f050a7225 */ /* 0x000fc600078e000a */
[----:B------:R-:W-:Y:S01]  /*0320*/  IADD3 R17, P2, PT, RZ, -R10, RZ ;  /* 0x8000000aff117210 */ /* 0x000fe20007f5e0ff */
[----:B------:R-:W-:-:S04]  /*0330*/  IMAD.MOV R10, RZ, RZ, -R5 ;  /* 0x000000ffff0a7224 */ /* 0x000fc800078e0a05 */
[----:B------:R-:W-:-:S04]  /*0340*/  IMAD.HI.U32 R12, P1, R15, R17, R12 ;  /* 0x000000110f0c7227 */ /* 0x000fc8000782000c */
[----:B------:R-:W-:Y:S01]  /*0350*/  IMAD.X R11, R10, 0x1, ~R11, P2 ;  /* 0x000000010a0b7824 */ /* 0x000fe200010e0e0b */
[----:B------:R-:W-:Y:S02]  /*0360*/  SEL R13, RZ, 0x1, !P1 ;  /* 0x00000001ff0d7807 */ /* 0x000fe40004800000 */
[----:B------:R-:W-:Y:S02]  /*0370*/  ISETP.GT.U32.AND P1, PT, R17, -0x1, PT ;  /* 0xffffffff1100780c */ /* 0x000fe40003f24070 */
[----:B------:R-:W-:Y:S01]  /*0380*/  SHF.R.U32.HI R6, RZ, 0x1f, R11 ;  /* 0x0000001fff067819 */ /* 0x000fe2000001160b */
[----:B------:R-:W-:Y:S01]  /*0390*/  IMAD.WIDE.U32 R12, R15, R11, R12 ;  /* 0x0000000b0f0c7225 */ /* 0x000fe200078e000c */
[----:B------:R-:W-:Y:S02]  /*03a0*/  ISETP.GT.AND.EX P1, PT, R11, -0x1, PT, P1 ;  /* 0xffffffff0b00780c */ /* 0x000fe40003f24310 */
[----:B------:R-:W-:Y:S02]  /*03b0*/  LOP3.LUT R6, R6, 0x1, RZ, 0x3c, !PT ;  /* 0x0000000106067812 */ /* 0x000fe400078e3cff */
[----:B------:R-:W-:-:S02]  /*03c0*/  IADD3 RZ, P2, PT, R12, R17, RZ ;  /* 0x000000110cff7210 */ /* 0x000fc40007f5e0ff */
[----:B------:R-:W-:Y:S02]  /*03d0*/  SEL R15, R15, RZ, P1 ;  /* 0x000000ff0f0f7207 */ /* 0x000fe40000800000 */
[----:B------:R-:W-:-:S04]  /*03e0*/  IADD3.X R12, P2, PT, R13, R11, RZ, P2, !PT ;  /* 0x0000000b0d0c7210 */ /* 0x000fc8000175e4ff */
[----:B------:R-:W-:Y:S02]  /*03f0*/  IADD3 R12, P1, PT, R15, R12, RZ ;  /* 0x0000000c0f0c7210 */ /* 0x000fe40007f3e0ff */
[----:B------:R-:W-:-:S05]  /*0400*/  SEL R11, RZ, 0x1, !P2 ;  /* 0x00000001ff0b7807 */ /* 0x000fca0005000000 */
[----:B------:R-:W-:Y:S02]  /*0410*/  IMAD.X R6, R6, 0x1, R11, P1 ;  /* 0x0000000106067824 */ /* 0x000fe400008e060b */
[----:B------:R-:W-:-:S03]  /*0420*/  IMAD.MOV.U32 R11, RZ, RZ, RZ ;  /* 0x000000ffff0b7224 */ /* 0x000fc600078e00ff */
[----:B------:R-:W-:-:S04]  /*0430*/  ISETP.NE.AND P1, PT, R6, 0x2, PT ;  /* 0x000000020600780c */ /* 0x000fc80003f25270 */
[----:B------:R-:W-:-:S04]  /*0440*/  SEL R6, R12, 0xffffffff, P1 ;  /* 0xffffffff0c067807 */ /* 0x000fc80000800000 */
[C---:B------:R-:W-:Y:S01]  /*0450*/  VIMNMX.U32 R16, PT, PT, R6.reuse, -0x2, PT ;  /* 0xfffffffe06107848 */ /* 0x040fe20003fe0000 */
[----:B------:R-:W-:-:S04]  /*0460*/  IMAD.HI.U32 R10, R6, R3, RZ ;  /* 0x00000003060a7227 */ /* 0x000fc800078e00ff */
[----:B------:R-:W-:-:S03]  /*0470*/  IMAD.WIDE.U32 R10, R5, R6, R10 ;  /* 0x00000006050a7225 */ /* 0x000fc600078e000a */
[----:B------:R-:W-:-:S04]  /*0480*/  IADD3 RZ, P1, PT, R3, R10, RZ ;  /* 0x0000000a03ff7210 */ /* 0x000fc80007f3e0ff */
[----:B------:R-:W-:-:S13]  /*0490*/  IADD3.X RZ, P1, PT, R5, R11, RZ, P1, !PT ;  /* 0x0000000b05ff7210 */ /* 0x000fda0000f3e4ff */
[----:B------:R-:W-:Y:S02]  /*04a0*/  @!P1 VIADD R6, R16, 0x1 ;  /* 0x0000000110069836 */ /* 0x000fe40000000000 */
[----:B---3--:R-:W-:-:S04]  /*04b0*/  IMAD.WIDE.U32 R12, R9, UR4, RZ ;  /* 0x00000004090c7c25 */ /* 0x008fc8000f8e00ff */
[----:B------:R-:W-:Y:S01]  /*04c0*/  IMAD.WIDE.U32 R10, R8, UR4, RZ ;  /* 0x00000004080a7c25 */ /* 0x000fe2000f8e00ff */
[----:B------:R-:W-:-:S03]  /*04d0*/  UMOV UR4, URZ ;  /* 0x000000ff00047c82 */ /* 0x000fc60008000000 */
[----:B------:R-:W-:-:S04]  /*04e0*/  IMAD.WIDE.U32 R12, P2, R8, UR5, R12 ;  /* 0x00000005080c7c25 */ /* 0x000fc8000f84000c */
[----:B------:R-:W-:Y:S01]  /*04f0*/  IMAD.X R15, RZ, RZ, RZ, P2 ;  /* 0x000000ffff0f7224 */ /* 0x000fe200010e06ff */
[----:B------:R-:W-:Y:S01]  /*0500*/  IADD3 R11, P2, PT, R11, R12, RZ ;  /* 0x0000000c0b0b7210 */ /* 0x000fe20007f5e0ff */
[----:B------:R-:W-:-:S03]  /*0510*/  IMAD.MOV.U32 R14, RZ, RZ, R13 ;  /* 0x000000ffff0e7224 */ /* 0x000fc600078e000d */
[C---:B------:R-:W-:Y:S01]  /*0520*/  SHF.L.W.U32.HI R8, R10.reuse, R4, R11 ;  /* 0x000000040a087219 */ /* 0x040fe20000010e0b */
[----:B------:R-:W-:Y:S01]  /*0530*/  IMAD.WIDE.U32.X R12, R9, UR5, R14, P2 ;  /* 0x00000005090c7c25 */ /* 0x000fe200090e040e */
[----:B------:R-:W-:-:S03]  /*0540*/  SHF.L.U32 R10, R10, R7, RZ ;  /* 0x000000070a0a7219 */ /* 0x000fc600000006ff */
[C---:B------:R-:W-:Y:S01]  /*0550*/  VIADD R14, R4.reuse, 0x60 ;  /* 0x00000060040e7836 */ /* 0x040fe20000000000 */
[-C--:B------:R-:W-:Y:S01]  /*0560*/  SHF.L.W.U32.HI R7, R11, R4.reuse, R12 ;  /* 0x000000040b077219 */ /* 0x080fe20000010e0c */
[----:B------:R-:W-:Y:S01]  /*0570*/  @P0 VIADD R14, R4, 0x40 ;  /* 0x00000040040e0836 */ /* 0x000fe20000000000 */
[-C--:B------:R-:W-:Y:S02]  /*0580*/  SHF.L.W.U32.HI R9, R12, R4.reuse, R13 ;  /* 0x000000040c097219 */ /* 0x080fe40000010e0d */
[----:B------:R-:W-:-:S07]  /*0590*/  SHF.L.W.U32.HI R11, R13, R4, RZ ;  /* 0x000000040d0b7219 */ /* 0x000fce0000010eff */
.L_x_1:
[----:B------:R-:W-:Y:S01]  /*05a0*/  IADD3 RZ, P0, PT, -R3, R7, RZ ;  /* 0x0000000703ff7210 */ /* 0x000fe20007f1e1ff */
[----:B------:R-:W-:Y:S01]  /*05b0*/  IMAD.MOV.U32 R12, RZ, RZ, RZ ;  /* 0x000000ffff0c7224 */ /* 0x000fe200078e00ff */
[----:B------:R-:W-:Y:S01]  /*05c0*/  UMOV UR5, URZ ;  /* 0x000000ff00057c82 */ /* 0x000fe20008000000 */
[----:B------:R-:W-:Y:S01]  /*05d0*/  UIADD3 UR4, UPT, UPT, UR4, 0x20, URZ ;  /* 0x0000002004047890 */ /* 0x000fe2000fffe0ff */
[----:B------:R-:W-:-:S04]  /*05e0*/  IADD3.X RZ, P0, PT, ~R5, R9, RZ, P0, !PT ;  /* 0x0000000905ff7210 */ /* 0x000fc8000071e5ff */
[----:B------:R-:W-:-:S03]  /*05f0*/  IADD3.X R13, PT, PT, R11, 0x1, RZ, P0, !PT ;  /* 0x000000010b0d7810 */ /* 0x000fc600007fe4ff */
[----:B------:R-:W-:-:S05]  /*0600*/  IMAD.HI.U32 R12, R11, R6, R12 ;  /* 0x000000060b0c7227 */ /* 0x000fca00078e000c */
[----:B------:R-:W-:-:S04]  /*0610*/  ISETP.GE.U32.AND P0, PT, R12, R11, PT ;  /* 0x0000000b0c00720c */ /* 0x000fc80003f06070 */
[----:B------:R-:W-:-:S05]  /*0620*/  SEL R15, R12, 0xffffffff, P0 ;  /* 0xffffffff0c0f7807 */ /* 0x000fca0000000000 */
[----:B------:R-:W-:-:S04]  /*0630*/  IMAD.WIDE.U32 R12, R15, R3, RZ ;  /* 0x000000030f0c7225 */ /* 0x000fc800078e00ff */
[----:B------:R-:W-:Y:S02]  /*0640*/  IMAD.MOV.U32 R12, RZ, RZ, R13 ;  /* 0x000000ffff0c7224 */ /* 0x000fe400078e000d */
[-C--:B------:R-:W-:Y:S02]  /*0650*/  IMAD R16, R3, R15.reuse, RZ ;  /* 0x0000000f03107224 */ /* 0x080fe400078e02ff */
[----:B------:R-:W-:Y:S02]  /*0660*/  IMAD.MOV.U32 R13, RZ, RZ, RZ ;  /* 0x000000ffff0d7224 */ /* 0x000fe400078e00ff */
[----:B------:R-:W-:Y:S01]  /*0670*/  IMAD.WIDE.U32 R12, R5, R15, R12 ;  /* 0x0000000f050c7225 */ /* 0x000fe200078e000c */
[----:B------:R-:W-:-:S04]  /*0680*/  IADD3 R15, P0, PT, -R16, R7, RZ ;  /* 0x00000007100f7210 */ /* 0x000fc80007f1e1ff */
[----:B------:R-:W-:-:S04]  /*0690*/  IADD3.X R12, P0, PT, R9, ~R12, RZ, P0, !PT ;  /* 0x8000000c090c7210 */ /* 0x000fc8000071e4ff */
[----:B------:R-:W-:-:S13]  /*06a0*/  IADD3.X R13, P0, PT, R11, ~R13, RZ, P0, !PT ;  /* 0x8000000d0b0d7210 */ /* 0x000fda000071e4ff */
[----:B------:R-:W-:-:S04]  /*06b0*/  @!P0 IADD3 R15, P1, PT, R3, R15, RZ ;  /* 0x0000000f030f8210 */ /* 0x000fc80007f3e0ff */
[----:B------:R-:W-:-:S04]  /*06c0*/  @!P0 IADD3.X R12, P1, PT, R5, R12, RZ, P1, !PT ;  /* 0x0000000c050c8210 */ /* 0x000fc80000f3e4ff */
[----:B------:R-:W-:Y:S02]  /*06d0*/  @!P0 IADD3.X R13, P2, PT, RZ, R13, RZ, P1, !PT ;  /* 0x0000000dff0d8210 */ /* 0x000fe40000f5e4ff */
[----:B------:R-:W-:Y:S02]  /*06e0*/  PLOP3.LUT P1, PT, PT, PT, PT, 0x8, 0x80 ;  /* 0x000000000080781c */ /* 0x000fe40003f2e170 */
[----:B------:R-:W-:Y:S02]  /*06f0*/  @!P0 PLOP3.LUT P1, PT, P2, PT, PT, 0x8, 0x80 ;  /* 0x000000000080881c */ /* 0x000fe4000172e170 */
[----:B------:R-:W-:-:S04]  /*0700*/  IADD3 RZ, P0, PT, R10, -UR5, RZ ;  /* 0x800000050aff7c10 */ /* 0x000fc8000ff1e0ff */
[----:B------:R-:W-:Y:S01]  /*0710*/  IADD3.X R7, P0, PT, R8, -0x1, RZ, P0, !PT ;  /* 0xffffffff08077810 */ /* 0x000fe2000071e4ff */
[----:B------:R-:W-:-:S06]  /*0720*/  IMAD.MOV.U32 R8, RZ, RZ, R10 ;  /* 0x000000ffff087224 */ /* 0x000fcc00078e000a */
[----:B------:R-:W-:-:S04]  /*0730*/  @P1 IADD3 R15, P2, PT, R3, R15, RZ ;  /* 0x0000000f030f1210 */ /* 0x000fc80007f5e0ff */
[----:B------:R-:W-:Y:S02]  /*0740*/  @P1 IADD3.X R12, P2, PT, R5, R12, RZ, P2, !PT ;  /* 0x0000000c050c1210 */ /* 0x000fe4000175e4ff */
[----:B------:R-:W-:-:S03]  /*0750*/  IADD3.X R9, P0, PT, R15, -0x1, RZ, P0, !PT ;  /* 0xffffffff0f097810 */ /* 0x000fc6000071e4ff */
[----:B------:R-:W-:Y:S01]  /*0760*/  @P1 IMAD.X R13, RZ, RZ, R13, P2 ;  /* 0x000000ffff0d1224 */ /* 0x000fe200010e060d */
[----:B------:R-:W-:Y:S02]  /*0770*/  IADD3.X R11, P0, PT, R12, -0x1, RZ, P0, !PT ;  /* 0xffffffff0c0b7810 */ /* 0x000fe4000071e4ff */
[----:B------:R-:W-:Y:S02]  /*0780*/  ISETP.LT.U32.AND P2, PT, R14, UR4, PT ;  /* 0x000000040e007c0c */ /* 0x000fe4000bf41070 */
[----:B------:R-:W-:-:S13]  /*0790*/  IADD3.X RZ, P0, PT, R13, -0x1, RZ, P0, !PT ;  /* 0xffffffff0dff7810 */ /* 0x000fda000071e4ff */
[----:B------:R-:W-:Y:S01]  /*07a0*/  @!P0 IADD3 RZ, P1, PT, RZ, R10, RZ ;  /* 0x0000000affff8210 */ /* 0x000fe20007f3e0ff */
[----:B------:R-:W-:-:S03]  /*07b0*/  IMAD.MOV.U32 R10, RZ, RZ, RZ ;  /* 0x000000ffff0a7224 */ /* 0x000fc600078e00ff */
[----:B------:R-:W-:-:S04]  /*07c0*/  @!P0 IADD3.X R7, P1, PT, RZ, R7, RZ, P1, !PT ;  /* 0x00000007ff078210 */ /* 0x000fc80000f3e4ff */
[----:B------:R-:W-:-:S05]  /*07d0*/  @!P0 IADD3.X R9, P1, PT, R3, R9, RZ, P1, !PT ;  /* 0x0000000903098210 */ /* 0x000fca0000f3e4ff */
[----:B------:R-:W-:Y:S01]  /*07e0*/  @!P0 IMAD.X R11, R5, 0x1, R11, P1 ;  /* 0x00000001050b8824 */ /* 0x000fe200008e060b */
[----:B------:R-:W-:Y:S07]  /*07f0*/  @!P2 BRA `(.L_x_1) ;  /* 0xfffffffc0068a947 */ /* 0x000fee000383ffff */
[----:B------:R-:W0:Y:S01]  /*0800*/  LDC.64 R2, c[0x0][0x380] ;  /* 0x0000e000ff027b82 */ /* 0x000e220000000a00 */
[----:B------:R-:W-:Y:S02]  /*0810*/  R2P PR, R14, 0x60 ;  /* 0x000000600e007804 */ /* 0x000fe40000000000 */
[-C--:B------:R-:W-:Y:S02]  /*0820*/  SHF.R.W.U32 R6, R7, R4.reuse, R9 ;  /* 0x0000000407067219 */ /* 0x080fe40000001e09 */
[-C--:B------:R-:W-:Y:S02]  /*0830*/  SHF.R.W.U32 R9, R9, R4.reuse, R11 ;  /* 0x0000000409097219 */ /* 0x080fe40000001e0b */
[-C--:B------:R-:W-:Y:S02]  /*0840*/  SHF.R.W.U32 R7, R8, R4.reuse, R7 ;  /* 0x0000000408077219 */ /* 0x080fe40000001e07 */
[----:B------:R-:W-:Y:S02]  /*0850*/  SHF.R.W.U32 R4, R11, R4, RZ ;  /* 0x000000040b047219 */ /* 0x000fe40000001eff */
[----:B------:R-:W-:-:S02]  /*0860*/  SEL R5, R6, R9, !P5 ;  /* 0x0000000906057207 */ /* 0x000fc40006800000 */
[----:B------:R-:W-:Y:S02]  /*0870*/  SEL R6, R7, R6, !P5 ;  /* 0x0000000607067207 */ /* 0x000fe40006800000 */
[----:B------:R-:W-:Y:S02]  /*0880*/  ISETP.NE.AND P0, PT, R14, 0x80, PT ;  /* 0x000000800e00780c */ /* 0x000fe40003f05270 */
[----:B------:R-:W-:Y:S02]  /*0890*/  @P6 SEL R5, R4, RZ, !P5 ;  /* 0x000000ff04056207 */ /* 0x000fe40006800000 */
[----:B------:R-:W-:Y:S02]  /*08a0*/  @P6 SEL R6, R9, R4, !P5 ;  /* 0x0000000409066207 */ /* 0x000fe40006800000 */
[----:B------:R-:W-:Y:S02]  /*08b0*/  SEL R5, R5, 0xffffffff, P0 ;  /* 0xffffffff05057807 */ /* 0x000fe40000000000 */
[----:B------:R-:W-:Y:S01]  /*08c0*/  SEL R4, R6, 0xffffffff, P0 ;  /* 0xffffffff06047807 */ /* 0x000fe20000000000 */
[----:B0-----:R-:W-:-:S05]  /*08d0*/  IMAD.WIDE.U32 R2, R0, 0x8, R2 ;  /* 0x0000000800027825 */ /* 0x001fca00078e0002 */
[----:B------:R-:W-:Y:S01]  /*08e0*/  STG.E.64 desc[UR6][R2.64], R4 ;  /* 0x0000000402007986 */ /* 0x000fe2000c101b06 */
[----:B------:R-:W-:Y:S05]  /*08f0*/  EXIT ;  /* 0x000000000000794d */ /* 0x000fea0003800000 */
.L_x_2:
        /* <DEDUP_REMOVED lines=16> */
.L_x_101:


//--------------------- .text._ZN3lux4cuda7twiddle30generate_stage_twiddles_kernelEPmjjmm --------------------------
	.section	.text._ZN3lux4cuda7twiddle30generate_stage_twiddles_kernelEPmjjmm,"ax",@progbits
	.align	128
        .global         _ZN3lux4cuda7twiddle30generate_stage_twiddles_kernelEPmjjmm
        .type           _ZN3lux4cuda7twiddle30generate_stage_twiddles_kernelEPmjjmm,@function
        .size           _ZN3lux4cuda7twiddle30generate_stage_twiddles_kernelEPmjjmm,(.L_x_95 - _ZN3lux4cuda7twiddle30generate_stage_twiddles_kernelEPmjjmm)
        .other          _ZN3lux4cuda7twiddle30generate_stage_twiddles_kernelEPmjjmm,@"STO_CUDA_ENTRY STV_DEFAULT"
_ZN3lux4cuda7twiddle30generate_stage_twiddles_kernelEPmjjmm:
.text._ZN3lux4cuda7twiddle30generate_stage_twiddles_kernelEPmjjmm:
[----:B------:R-:W-:Y:S01]  /*0000*/  LDC R1, c[0x0][0x37c] ;  /* 0x0000df00ff017b82 */ /* 0x000fe20000000800 */
[----:B------:R-:W0:Y:S07]  /*0010*/  S2R R3, SR_TID.X ;  /* 0x0000000000037919 */ /* 0x000e2e0000002100 */
[----:B------:R-:W0:Y:S08]  /*0020*/  S2UR UR4, SR_CTAID.X ;  /* 0x00000000000479c3 */ /* 0x000e300000002500 */
[----:B------:R-:W0:Y:S08]  /*0030*/  LDC R0, c[0x0][0x360] ;  /* 0x0000d800ff007b82 */ /* 0x000e300000000800 */
[----:B------:R-:W1:Y:S01]  /*0040*/  LDC R5, c[0x0][0x388] ;  /* 0x0000e200ff057b82 */ /* 0x000e620000000800 */
[----:B0-----:R-:W-:Y:S01]  /*0050*/  IMAD R0, R0, UR4, R3 ;  /* 0x0000000400007c24 */ /* 0x001fe2000f8e0203 */
[----:B-1----:R-:W-:-:S04]  /*0060*/  SHF.R.U32.HI R11, RZ, 0x1, R5 ;  /* 0x00000001ff0b7819 */ /* 0x002fc80000011605 */
[----:B------:R-:W-:-:S13]  /*0070*/  ISETP.GE.U32.AND P0, PT, R0, R11, PT ;  /* 0x0000000b0000720c */ /* 0x000fda0003f06070 */
[----:B------:R-:W-:Y:S05]  /*0080*/  @P0 EXIT ;  /* 0x000000000000094d */ /* 0x000fea0003800000 */
[----:B------:R-:W0:Y:S01]  /*0090*/  S2R R10, SR_CTAID.Y ;  /* 0x00000000000a7919 */ /* 0x000e220000002600 */
[----:B------:R-:W-:Y:S01]  /*00a0*/  IMAD.MOV.U32 R3, RZ, RZ, 0x2 ;  /* 0x00000002ff037424 */ /* 0x000fe200078e00ff */
[----:B------:R-:W1:Y:S01]  /*00b0*/  LDCU.64 UR4, c[0x0][0x358] ;  /* 0x00006b00ff0477ac */ /* 0x000e620008000a00 */
[----:B------:R-:W-:Y:S01]  /*00c0*/  BSSY.RECONVERGENT B0, `(.L_x_3) ;  /* 0x0000068000007945 */ /* 0x000fe20003800200 */
[----:B------:R-:W2:Y:S01]  /*00d0*/  LDCU UR6, c[0x0][0x394] ;  /* 0x00007280ff0677ac */ /* 0x000ea20008000800 */
[----:B------:R-:W3:Y:S01]  /*00e0*/  LDCU UR7, c[0x0][0x390] ;  /* 0x00007200ff0777ac */ /* 0x000ee20008000800 */
[----:B0-----:R-:W-:Y:S01]  /*00f0*/  SHF.L.U32 R2, R3, R10, RZ ;  /* 0x0000000a03027219 */ /* 0x001fe200000006ff */
[----:B------:R-:W-:-:S03]  /*0100*/  VIADD R4, R10, 0x1 ;  /* 0x000000010a047836 */ /* 0x000fc60000000000 */
[----:B------:R-:W-:Y:S01]  /*0110*/  LEA.HI R3, R2, 0xffffffff, RZ, 0x1f ;  /* 0xffffffff02037811 */ /* 0x000fe200078ff8ff */
[----:B------:R-:W-:Y:S01]  /*0120*/  HFMA2 R2, -RZ, RZ, 0, 5.9604644775390625e-08 ;  /* 0x00000001ff027431 */ /* 0x000fe200000001ff */
[----:B------:R-:W-:Y:S02]  /*0130*/  SHF.R.U32.HI R4, RZ, R4, R5 ;  /* 0x00000004ff047219 */ /* 0x000fe40000011605 */
[----:B------:R-:W-:-:S05]  /*0140*/  LOP3.LUT R3, R3, R0, RZ, 0xc0, !PT ;  /* 0x0000000003037212 */ /* 0x000fca00078ec0ff */
[----:B------:R-:W-:Y:S02]  /*0150*/  IMAD R12, R3, R4, RZ ;  /* 0x00000004030c7224 */ /* 0x000fe400078e02ff */
[----:B------:R-:W-:-:S03]  /*0160*/  IMAD.MOV.U32 R3, RZ, RZ, 0x0 ;  /* 0x00000000ff037424 */ /* 0x000fc600078e00ff */
[----:B------:R-:W-:-:S13]  /*0170*/  ISETP.NE.AND P0, PT, R12, RZ, PT ;  /* 0x000000ff0c00720c */ /* 0x000fda0003f05270 */
[----:B-123--:R-:W-:Y:S05]  /*0180*/  @!P0 BRA `(.L_x_4) ;  /* 0x00000004006c8947 */ /* 0x00efea0003800000 */
[----:B------:R-:W0:Y:S01]  /*0190*/  LDCU.64 UR8, c[0x0][0x398] ;  /* 0x00007300ff0877ac */ /* 0x000e220008000a00 */
[----:B------:R-:W-:Y:S01]  /*01a0*/  IMAD.MOV.U32 R13, RZ, RZ, RZ ;  /* 0x000000ffff0d7224 */ /* 0x000fe200078e00ff */
[----:B------:R-:W-:Y:S01]  /*01b0*/  MOV R3, 0x0 ;  /* 0x0000000000037802 */ /* 0x000fe20000000f00 */
[----:B------:R-:W-:Y:S02]  /*01c0*/  IMAD.MOV.U32 R2, RZ, RZ, 0x1 ;  /* 0x00000001ff027424 */ /* 0x000fe400078e00ff */
[----:B0-----:R-:W-:Y:S01]  /*01d0*/  IMAD.U32 R14, RZ, RZ, UR8 ;  /* 0x00000008ff0e7e24 */ /* 0x001fe2000f8e00ff */
[----:B------:R-:W-:-:S07]  /*01e0*/  MOV R19, UR9 ;  /* 0x0000000900137c02 */ /* 0x000fce0008000f00 */
.L_x_11:
[----:B------:R-:W0:Y:S01]  /*01f0*/  LDC R15, c[0x0][0x390] ;  /* 0x0000e400ff0f7b82 */ /* 0x000e220000000800 */
[----:B------:R-:W-:Y:S01]  /*0200*/  LOP3.LUT R4, R19, UR6, RZ, 0xfc, !PT ;  /* 0x0000000613047c12 */ /* 0x000fe2000f8efcff */
[----:B------:R-:W-:Y:S03]  /*0210*/  BSSY.RECONVERGENT B1, `(.L_x_5) ;  /* 0x000001c000017945 */ /* 0x000fe60003800200 */
[----:B------:R-:W-:-:S03]  /*0220*/  ISETP.NE.U32.AND P0, PT, R4, RZ, PT ;  /* 0x000000ff0400720c */ /* 0x000fc60003f05070 */
[----:B-1----:R-:W1:Y:S10]  /*0230*/  LDC R17, c[0x0][0x394] ;  /* 0x0000e500ff117b82 */ /* 0x002e740000000800 */
[----:B------:R-:W-:Y:S05]  /*0240*/  @P0 BRA `(.L_x_6) ;  /* 0x0000000000500947 */ /* 0x000fea0003800000 */
[----:B------:R-:W2:Y:S01]  /*0250*/  I2F.U32.RP R6, UR7 ;  /* 0x0000000700067d06 */ /* 0x000ea20008209000 */
[----:B------:R-:W-:-:S07]  /*0260*/  ISETP.NE.U32.AND P1, PT, RZ, UR7, PT ;  /* 0x00000007ff007c0c */ /* 0x000fce000bf25070 */
[----:B--2---:R-:W2:Y:S02]  /*0270*/  MUFU.RCP R6, R6 ;  /* 0x0000000600067308 */ /* 0x004ea40000001000 */
[----:B--2---:R-:W-:-:S06]  /*0280*/  VIADD R4, R6, 0xffffffe ;  /* 0x0ffffffe06047836 */ /* 0x004fcc0000000000 */
[----:B------:R2:W3:Y:S02]  /*0290*/  F2I.FTZ.U32.TRUNC.NTZ R5, R4 ;  /* 0x0000000400057305 */ /* 0x0004e4000021f000 */
[----:B--2---:R-:W-:Y:S02]  /*02a0*/  HFMA2 R4, -RZ, RZ, 0, 0 ;  /* 0x00000000ff047431 */ /* 0x004fe400000001ff */
[----:B---3--:R-:W-:-:S04]  /*02b0*/  IMAD.MOV R7, RZ, RZ, -R5 ;  /* 0x000000ffff077224 */ /* 0x008fc800078e0a05 */
[----:B------:R-:W-:-:S04]  /*02c0*/  IMAD R7, R7, UR7, RZ ;  /* 0x0000000707077c24 */ /* 0x000fc8000f8e02ff */
[----:B------:R-:W-:-:S06]  /*02d0*/  IMAD.HI.U32 R5, R5, R7, R4 ;  /* 0x0000000705057227 */ /* 0x000fcc00078e0004 */
[----:B------:R-:W-:-:S04]  /*02e0*/  IMAD.HI.U32 R5, R5, R14, RZ ;  /* 0x0000000e05057227 */ /* 0x000fc800078e00ff */
[----:B------:R-:W-:-:S04]  /*02f0*/  IMAD.MOV R5, RZ, RZ, -R5 ;  /* 0x000000ffff057224 */ /* 0x000fc800078e0a05 */
[----:B------:R-:W-:Y:S01]  /*0300*/  IMAD R7, R5, UR7, R14 ;  /* 0x0000000705077c24 */ /* 0x000fe2000f8e020e */
[----:B------:R-:W-:-:S04]  /*0310*/  MOV R5, RZ ;  /* 0x000000ff00057202 */ /* 0x000fc80000000f00 */
[----:B------:R-:W-:-:S13]  /*0320*/  ISETP.GE.U32.AND P0, PT, R7, UR7, PT ;  /* 0x0000000707007c0c */ /* 0x000fda000bf06070 */
[----:B------:R-:W-:-:S05]  /*0330*/  @P0 VIADD R7, R7, -UR7 ;  /* 0x8000000707070c36 */ /* 0x000fca0008000000 */
[----:B------:R-:W-:-:S13]  /*0340*/  ISETP.GE.U32.AND P0, PT, R7, UR7, PT ;  /* 0x0000000707007c0c */ /* 0x000fda000bf06070 */
[----:B------:R-:W-:Y:S02]  /*0350*/  @P0 IADD3 R7, PT, PT, R7, -UR7, RZ ;  /* 0x8000000707070c10 */ /* 0x000fe4000fffe0ff */
[----:B------:R-:W-:-:S05]  /*0360*/  @!P1 LOP3.LUT R7, RZ, UR7, RZ, 0x33, !PT ;  /* 0x00000007ff079c12 */ /* 0x000fca000f8e33ff */
[----:B------:R-:W-:Y:S01]  /*0370*/  IMAD.MOV.U32 R4, RZ, RZ, R7 ;  /* 0x000000ffff047224 */ /* 0x000fe200078e0007 */
[----:B------:R-:W-:Y:S06]  /*0380*/  BRA `(.L_x_7) ;  /* 0x0000000000107947 */ /* 0x000fec0003800000 */
.L_x_6:
[----:B------:R-:W-:-:S07]  /*0390*/  MOV R16, 0x3b0 ;  /* 0x000003b000107802 */ /* 0x000fce0000000f00 */
[----:B01----:R-:W-:Y:S05]  /*03a0*/  CALL.REL.NOINC `($__internal_0_$__cuda_sm20_rem_u64) ;  /* 0x0000000000fc7944 */ /* 0x003fea0003c00000 */
[----:B------:R-:W-:Y:S01]  /*03b0*/  IMAD.MOV.U32 R4, RZ, RZ, R8 ;  /* 0x000000ffff047224 */ /* 0x000fe200078e0008 */
[----:B------:R-:W-:-:S07]  /*03c0*/  MOV R5, R9 ;  /* 0x0000000900057202 */ /* 0x000fce0000000f00 */
.L_x_7:
[----:B------:R-:W-:Y:S05]  /*03d0*/  BSYNC.RECONVERGENT B1 ;  /* 0x0000000000017941 */ /* 0x000fea0003800200 */
.L_x_5:
[----:B------:R-:W-:Y:S01]  /*03e0*/  LOP3.LUT R6, R12, 0x1, RZ, 0xc0, !PT ;  /* 0x000000010c067812 */ /* 0x000fe200078ec0ff */
[----:B------:R-:W-:Y:S03]  /*03f0*/  BSSY.RECONVERGENT B1, `(.L_x_8) ;  /* 0x0000026000017945 */ /* 0x000fe60003800200 */
[----:B------:R-:W-:-:S04]  /*0400*/  ISETP.NE.U32.AND P0, PT, R6, 0x1, PT ;  /* 0x000000010600780c */ /* 0x000fc80003f05070 */
[----:B------:R-:W-:-:S13]  /*0410*/  ISETP.NE.U32.AND.EX P0, PT, RZ, RZ, PT, P0 ;  /* 0x000000ffff00720c */ /* 0x000fda0003f05100 */
[----:B------:R-:W-:Y:S05]  /*0420*/  @P0 BRA `(.L_x_9) ;  /* 0x0000000000880947 */ /* 0x000fea0003800000 */
[----:B------:R-:W-:-:S04]  /*0430*/  IMAD.WIDE.U32 R6, R3, R4, RZ ;  /* 0x0000000403067225 */ /* 0x000fc800078e00ff */
[----:B------:R-:W-:-:S04]  /*0440*/  IMAD.WIDE.U32 R8, P0, R2, R5, R6 ;  /* 0x0000000502087225 */ /* 0x000fc80007800006 */
[----:B------:R-:W-:Y:S01]  /*0450*/  IMAD.WIDE.U32 R6, R2, R4, RZ ;  /* 0x0000000402067225 */ /* 0x000fe200078e00ff */
[----:B------:R-:W-:-:S03]  /*0460*/  MOV R18, R9 ;  /* 0x0000000900127202 */ /* 0x000fc60000000f00 */
[----:B------:R-:W-:Y:S01]  /*0470*/  IMAD.X R19, RZ, RZ, RZ, P0 ;  /* 0x000000ffff137224 */ /* 0x000fe200000e06ff */
[----:B------:R-:W-:-:S05]  /*0480*/  IADD3 RZ, P0, PT, R7, R8, RZ ;  /* 0x0000000807ff7210 */ /* 0x000fca0007f1e0ff */
[----:B------:R-:W-:-:S05]  /*0490*/  IMAD.WIDE.U32.X R18, R3, R5, R18, P0 ;  /* 0x0000000503127225 */ /* 0x000fca00000e0412 */
[----:B------:R-:W-:-:S04]  /*04a0*/  LOP3.LUT R2, R19, UR6, RZ, 0xfc, !PT ;  /* 0x0000000613027c12 */ /* 0x000fc8000f8efcff */
[----:B------:R-:W-:-:S13]  /*04b0*/  ISETP.NE.U32.AND P0, PT, R2, RZ, PT ;  /* 0x000000ff0200720c */ /* 0x000fda0003f05070 */
[----:B------:R-:W-:Y:S05]  /*04c0*/  @P0 BRA `(.L_x_10) ;  /* 0x00000000004c0947 */ /* 0x000fea0003800000 */
[----:B------:R-:W2:Y:S01]  /*04d0*/  I2F.U32.RP R6, UR7 ;  /* 0x0000000700067d06 */ /* 0x000ea20008209000 */
[----:B------:R-:W-:Y:S01]  /*04e0*/  IMAD.MOV.U32 R2, RZ, RZ, RZ ;  /* 0x000000ffff027224 */ /* 0x000fe200078e00ff */
[----:B------:R-:W-:-:S06]  /*04f0*/  ISETP.NE.U32.AND P1, PT, RZ, UR7, PT ;  /* 0x00000007ff007c0c */ /* 0x000fcc000bf25070 */
[----:B--2---:R-:W2:Y:S02]  /*0500*/  MUFU.RCP R6, R6 ;  /* 0x0000000600067308 */ /* 0x004ea40000001000 */
[----:B--2---:R-:W-:-:S06]  /*0510*/  VIADD R7, R6, 0xffffffe ;  /* 0x0ffffffe06077836 */ /* 0x004fcc0000000000 */
[----:B------:R-:W2:Y:S02]  /*0520*/  F2I.FTZ.U32.TRUNC.NTZ R3, R7 ;  /* 0x0000000700037305 */ /* 0x000ea4000021f000 */
[----:B--2---:R-:W-:-:S05]  /*0530*/  IADD3 R9, PT, PT, RZ, -R3, RZ ;  /* 0x80000003ff097210 */ /* 0x004fca0007ffe0ff */
[----:B------:R-:W-:-:S04]  /*0540*/  IMAD R9, R9, UR7, RZ ;  /* 0x0000000709097c24 */ /* 0x000fc8000f8e02ff */
[----:B------:R-:W-:-:S06]  /*0550*/  IMAD.HI.U32 R9, R3, R9, R2 ;  /* 0x0000000903097227 */ /* 0x000fcc00078e0002 */
[----:B------:R-:W-:-:S05]  /*0560*/  IMAD.HI.U32 R2, R9, R18, RZ ;  /* 0x0000001209027227 */ /* 0x000fca00078e00ff */
[----:B------:R-:W-:-:S05]  /*0570*/  IADD3 R3, PT, PT, -R2, RZ, RZ ;  /* 0x000000ff02037210 */ /* 0x000fca0007ffe1ff */
[----:B------:R-:W-:Y:S02]  /*0580*/  IMAD R2, R3, UR7, R18 ;  /* 0x0000000703027c24 */ /* 0x000fe4000f8e0212 */
[----:B------:R-:W-:-:S03]  /*0590*/  IMAD.MOV.U32 R3, RZ, RZ, RZ ;  /* 0x000000ffff037224 */ /* 0x000fc600078e00ff */
[----:B------:R-:W-:-:S13]  /*05a0*/  ISETP.GE.U32.AND P0, PT, R2, UR7, PT ;  /* 0x0000000702007c0c */ /* 0x000fda000bf06070 */
[----:B------:R-:W-:-:S05]  /*05b0*/  @P0 VIADD R2, R2, -UR7 ;  /* 0x8000000702020c36 */ /* 0x000fca0008000000 */
[----:B------:R-:W-:-:S13]  /*05c0*/  ISETP.GE.U32.AND P0, PT, R2, UR7, PT ;  /* 0x0000000702007c0c */ /* 0x000fda000bf06070 */
[----:B------:R-:W-:Y:S02]  /*05d0*/  @P0 IADD3 R2, PT, PT, R2, -UR7, RZ ;  /* 0x8000000702020c10 */ /* 0x000fe4000fffe0ff */
[----:B------:R-:W-:Y:S01]  /*05e0*/  @!P1 LOP3.LUT R2, RZ, UR7, RZ, 0x33, !PT ;  /* 0x00000007ff029c12 */ /* 0x000fe2000f8e33ff */
[----:B------:R-:W-:Y:S06]  /*05f0*/  BRA `(.L_x_9) ;  /* 0x0000000000147947 */ /* 0x000fec0003800000 */
.L_x_10:
[----:B------:R-:W-:Y:S02]  /*0600*/  MOV R14, R18 ;  /* 0x00000012000e7202 */ /* 0x000fe40000000f00 */
[----:B------:R-:W-:-:S07]  /*0610*/  MOV R16, 0x630 ;  /* 0x0000063000107802 */ /* 0x000fce0000000f00 */
[----:B01----:R-:W-:Y:S05]  /*0620*/  CALL.REL.NOINC `($__internal_0_$__cuda_sm20_rem_u64) ;  /* 0x00000000005c7944 */ /* 0x003fea0003c00000 */
[----:B------:R-:W-:Y:S01]  /*0630*/  IMAD.MOV.U32 R2, RZ, RZ, R8 ;  /* 0x000000ffff027224 */ /* 0x000fe200078e0008 */
[----:B------:R-:W-:-:S07]  /*0640*/  MOV R3, R9 ;  /* 0x0000000900037202 */ /* 0x000fce0000000f00 */
.L_x_9:
[----:B------:R-:W-:Y:S05]  /*0650*/  BSYNC.RECONVERGENT B1 ;  /* 0x0000000000017941 */ /* 0x000fea0003800200 */
.L_x_8:
[----:B------:R-:W-:-:S04]  /*0660*/  IMAD.WIDE.U32 R6, R5, R4, RZ ;  /* 0x0000000405067225 */ /* 0x000fc800078e00ff */
[----:B------:R-:W-:-:S04]  /*0670*/  IMAD.WIDE.U32 R8, P0, R4, R5, R6 ;  /* 0x0000000504087225 */ /* 0x000fc80007800006 */
[----:B0-----:R-:W-:Y:S01]  /*0680*/  IMAD.X R15, RZ, RZ, RZ, P0 ;  /* 0x000000ffff0f7224 */ /* 0x001fe200000e06ff */
[----:B------:R-:W-:Y:S01]  /*0690*/  ISETP.GT.U32.AND P0, PT, R12, 0x1, PT ;  /* 0x000000010c00780c */ /* 0x000fe20003f04070 */
[----:B------:R-:W-:Y:S01]  /*06a0*/  IMAD.WIDE.U32 R6, R4, R4, RZ ;  /* 0x0000000404067225 */ /* 0x000fe200078e00ff */
[----:B------:R-:W-:Y:S02]  /*06b0*/  MOV R14, R9 ;  /* 0x00000009000e7202 */ /* 0x000fe40000000f00 */
[----:B------:R-:W-:Y:S02]  /*06c0*/  ISETP.GT.U32.AND.EX P0, PT, R13, RZ, PT, P0 ;  /* 0x000000ff0d00720c */ /* 0x000fe40003f04100 */
[----:B------:R-:W-:Y:S02]  /*06d0*/  IADD3 RZ, P1, PT, R7, R8, RZ ;  /* 0x0000000807ff7210 */ /* 0x000fe40007f3e0ff */
[--C-:B------:R-:W-:Y:S02]  /*06e0*/  SHF.R.U64 R12, R12, 0x1, R13.reuse ;  /* 0x000000010c0c7819 */ /* 0x100fe4000000120d */
[----:B------:R-:W-:Y:S01]  /*06f0*/  SHF.R.U32.HI R13, RZ, 0x1, R13 ;  /* 0x00000001ff0d7819 */ /* 0x000fe2000001160d */
[----:B------:R-:W-:-:S04]  /*0700*/  IMAD.WIDE.U32.X R4, R5, R5, R14, P1 ;  /* 0x0000000505047225 */ /* 0x000fc800008e040e */
[----:B------:R-:W-:Y:S01]  /*0710*/  IMAD.MOV.U32 R14, RZ, RZ, R4 ;  /* 0x000000ffff0e7224 */ /* 0x000fe200078e0004 */
[----:B------:R-:W-:Y:S01]  /*0720*/  MOV R19, R5 ;  /* 0x0000000500137202 */ /* 0x000fe20000000f00 */
[----:B------:R-:W-:Y:S06]  /*0730*/  @P0 BRA `(.L_x_11) ;  /* 0xfffffff800ac0947 */ /* 0x000fec000383ffff */
.L_x_4:
[----:B------:R-:W-:Y:S05]  /*0740*/  BSYNC.RECONVERGENT B0 ;  /* 0x0000000000007941 */ /* 0x000fea0003800200 */
.L_x_3:
[----:B------:R-:W0:Y:S01]  /*0750*/  LDC.64 R4, c[0x0][0x380] ;  /* 0x0000e000ff047b82 */ /* 0x000e220000000a00 */
[----:B------:R-:W-:-:S04]  /*0760*/  IMAD R11, R11, R10, R0 ;  /* 0x0000000a0b0b7224 */ /* 0x000fc800078e0200 */
[----:B0-----:R-:W-:-:S05]  /*0770*/  IMAD.WIDE.U32 R4, R11, 0x8, R4 ;  /* 0x000000080b047825 */ /* 0x001fca00078e0004 */
[----:B------:R-:W-:Y:S01]  /*0780*/  STG.E.64 desc[UR4][R4.64], R2 ;  /* 0x0000000204007986 */ /* 0x000fe2000c101b04 */
[----:B------:R-:W-:Y:S05]  /*0790*/  EXIT ;  /* 0x000000000000794d */ /* 0x000fea0003800000 */
        .weak           $__internal_0_$__cuda_sm20_rem_u64
        .type           $__internal_0_$__cuda_sm20_rem_u64,@function
        .size           $__internal_0_$__cuda_sm20_rem_u64,(.L_x_95 - $__internal_0_$__cuda_sm20_rem_u64)
$__internal_0_$__cuda_sm20_rem_u64:
[----:B------:R-:W-:Y:S01]  /*07a0*/  IMAD.MOV.U32 R20, RZ, RZ, R15 ;  /* 0x000000ffff147224 */ /* 0x000fe200078e000f */
[----:B------:R-:W-:-:S04]  /*07b0*/  MOV R21, R17 ;  /* 0x0000001100157202 */ /* 0x000fc80000000f00 */
[----:B------:R-:W0:Y:S08]  /*07c0*/  I2F.U64.RP R18, R20 ;  /* 0x0000001400127312 */ /* 0x000e300000309000 */
[----:B0-----:R-:W0:Y:S02]  /*07d0*/  MUFU.RCP R18, R18 ;  /* 0x0000001200127308 */ /* 0x001e240000001000 */
[----:B0-----:R-:W-:-:S06]  /*07e0*/  VIADD R6, R18, 0x1ffffffe ;  /* 0x1ffffffe12067836 */ /* 0x001fcc0000000000 */
[----:B------:R-:W0:Y:S02]  /*07f0*/  F2I.U64.TRUNC R6, R6 ;  /* 0x0000000600067311 */ /* 0x000e24000020d800 */
[----:B0-----:R-:W-:-:S04]  /*0800*/  IMAD.WIDE.U32 R8, R6, R15, RZ ;  /* 0x0000000f06087225 */ /* 0x001fc800078e00ff */
[----:B------:R-:W-:Y:S01]  /*0810*/  IMAD R9, R6, R17, R9 ;  /* 0x0000001106097224 */ /* 0x000fe200078e0209 */
[----:B------:R-:W-:-:S03]  /*0820*/  IADD3 R23, P0, PT, RZ, -R8, RZ ;  /* 0x80000008ff177210 */ /* 0x000fc60007f1e0ff */
[----:B------:R-:W-:Y:S02]  /*0830*/  IMAD R9, R7, R15, R9 ;  /* 0x0000000f07097224 */ /* 0x000fe400078e0209 */
[----:B------:R-:W-:-:S03]  /*0840*/  IMAD.HI.U32 R8, R6, R23, RZ ;  /* 0x0000001706087227 */ /* 0x000fc600078e00ff */
[----:B------:R-:W-:Y:S01]  /*0850*/  IADD3.X R25, PT, PT, RZ, ~R9, RZ, P0, !PT ;  /* 0x80000009ff197210 */ /* 0x000fe200007fe4ff */
[----:B------:R-:W-:-:S04]  /*0860*/  IMAD.MOV.U32 R9, RZ, RZ, R6 ;  /* 0x000000ffff097224 */ /* 0x000fc800078e0006 */
[----:B------:R-:W-:-:S04]  /*0870*/  IMAD.WIDE.U32 R8, P0, R6, R25, R8 ;  /* 0x0000001906087225 */ /* 0x000fc80007800008 */
[C---:B------:R-:W-:Y:S02]  /*0880*/  IMAD R21, R7.reuse, R25, RZ ;  /* 0x0000001907157224 */ /* 0x040fe400078e02ff */
[----:B------:R-:W-:-:S04]  /*0890*/  IMAD.HI.U32 R8, P1, R7, R23, R8 ;  /* 0x0000001707087227 */ /* 0x000fc80007820008 */
[----:B------:R-:W-:Y:S01]  /*08a0*/  IMAD.HI.U32 R25, R7, R25, RZ ;  /* 0x0000001907197227 */ /* 0x000fe200078e00ff */
[----:B------:R-:W-:-:S04]  /*08b0*/  IADD3 R9, P2, PT, R21, R8, RZ ;  /* 0x0000000815097210 */ /* 0x000fc80007f5e0ff */
[----:B------:R-:W-:Y:S01]  /*08c0*/  IADD3.X R8, PT, PT, R25, R7, RZ, P0, !PT ;  /* 0x0000000719087210 */ /* 0x000fe200007fe4ff */
[----:B------:R-:W-:-:S03]  /*08d0*/  IMAD.WIDE.U32 R6, R9, R15, RZ ;  /* 0x0000000f09067225 */ /* 0x000fc600078e00ff */
[----:B------:R-:W-:Y:S01]  /*08e0*/  IADD3.X R18, PT, PT, RZ, RZ, R8, P2, P1 ;  /* 0x000000ffff127210 */ /* 0x000fe200017e2408 */
[----:B------:R-:W-:Y:S01]  /*08f0*/  IMAD R7, R9, R17, R7 ;  /* 0x0000001109077224 */ /* 0x000fe200078e0207 */
[----:B------:R-:W-:-:S03]  /*0900*/  IADD3 R21, P0, PT, RZ, -R6, RZ ;  /* 0x80000006ff157210 */ /* 0x000fc60007f1e0ff */
[----:B------:R-:W-:Y:S02]  /*0910*/  IMAD R7, R18, R15, R7 ;  /* 0x0000000f12077224 */ /* 0x000fe400078e0207 */
[----:B------:R-:W-:-:S04]  /*0920*/  IMAD.HI.U32 R8, R9, R21, RZ ;  /* 0x0000001509087227 */ /* 0x000fc800078e00ff */
[----:B------:R-:W-:-:S04]  /*0930*/  IMAD.X R7, RZ, RZ, ~R7, P0 ;  /* 0x000000ffff077224 */ /* 0x000fc800000e0e07 */
[----:B------:R-:W-:-:S04]  /*0940*/  IMAD.WIDE.U32 R8, P0, R9, R7, R8 ;  /* 0x0000000709087225 */ /* 0x000fc80007800008 */
[C---:B------:R-:W-:Y:S02]  /*0950*/  IMAD R6, R18.reuse, R7, RZ ;  /* 0x0000000712067224 */ /* 0x040fe400078e02ff */
[----:B------:R-:W-:-:S04]  /*0960*/  IMAD.HI.U32 R9, P1, R18, R21, R8 ;  /* 0x0000001512097227 */ /* 0x000fc80007820008 */
[----:B------:R-:W-:Y:S01]  /*0970*/  IMAD.HI.U32 R7, R18, R7, RZ ;  /* 0x0000000712077227 */ /* 0x000fe200078e00ff */
[----:B------:R-:W-:-:S04]  /*0980*/  IADD3 R9, P2, PT, R6, R9, RZ ;  /* 0x0000000906097210 */ /* 0x000fc80007f5e0ff */
[----:B------:R-:W-:Y:S01]  /*0990*/  IADD3.X R18, PT, PT, R7, R18, RZ, P0, !PT ;  /* 0x0000001207127210 */ /* 0x000fe200007fe4ff */
[----:B------:R-:W-:-:S03]  /*09a0*/  IMAD.HI.U32 R6, R9, R14, RZ ;  /* 0x0000000e09067227 */ /* 0x000fc600078e00ff */
[----:B------:R-:W-:Y:S01]  /*09b0*/  IADD3.X R18, PT, PT, RZ, RZ, R18, P2, P1 ;  /* 0x000000ffff127210 */ /* 0x000fe200017e2412 */
[----:B------:R-:W-:Y:S02]  /*09c0*/  IMAD.MOV.U32 R7, RZ, RZ, RZ ;  /* 0x000000ffff077224 */ /* 0x000fe400078e00ff */
[----:B------:R-:W-:-:S04]  /*09d0*/  IMAD.WIDE.U32 R6, R9, R19, R6 ;  /* 0x0000001309067225 */ /* 0x000fc800078e0006 */
[C---:B------:R-:W-:Y:S02]  /*09e0*/  IMAD R9, R18.reuse, R19, RZ ;  /* 0x0000001312097224 */ /* 0x040fe400078e02ff */
[----:B------:R-:W-:-:S04]  /*09f0*/  IMAD.HI.U32 R6, P0, R18, R14, R6 ;  /* 0x0000000e12067227 */ /* 0x000fc80007800006 */
[----:B------:R-:W-:Y:S01]  /*0a00*/  IMAD.HI.U32 R8, R18, R19, RZ ;  /* 0x0000001312087227 */ /* 0x000fe200078e00ff */
[----:B------:R-:W-:-:S04]  /*0a10*/  IADD3 R18, P1, PT, R9, R6, RZ ;  /* 0x0000000609127210 */ /* 0x000fc80007f3e0ff */
[----:B------:R-:W-:Y:S01]  /*0a20*/  IADD3.X R8, PT, PT, R8, RZ, RZ, P0, !PT ;  /* 0x000000ff08087210 */ /* 0x000fe200007fe4ff */
[----:B------:R-:W-:-:S04]  /*0a30*/  IMAD.WIDE.U32 R6, R18, R15, RZ ;  /* 0x0000000f12067225 */ /* 0x000fc800078e00ff */
[----:B------:R-:W-:Y:S01]  /*0a40*/  IMAD.X R8, RZ, RZ, R8, P1 ;  /* 0x000000ffff087224 */ /* 0x000fe200008e0608 */
[----:B------:R-:W-:Y:S01]  /*0a50*/  IADD3 R20, P1, PT, -R6, R14, RZ ;  /* 0x0000000e06147210 */ /* 0x000fe20007f3e1ff */
[----:B------:R-:W-:Y:S02]  /*0a60*/  IMAD R18, R18, R17, R7 ;  /* 0x0000001112127224 */ /* 0x000fe400078e0207 */
[----:B------:R-:W-:Y:S01]  /*0a70*/  HFMA2 R7, -RZ, RZ, 0, 0 ;  /* 0x00000000ff077431 */ /* 0x000fe200000001ff */
[-C--:B------:R-:W-:Y:S01]  /*0a80*/  ISETP.GE.U32.AND P0, PT, R20, R15.reuse, PT ;  /* 0x0000000f1400720c */ /* 0x080fe20003f06070 */
[----:B------:R-:W-:-:S05]  /*0a90*/  IMAD R8, R8, R15, R18 ;  /* 0x0000000f08087224 */ /* 0x000fca00078e0212 */
[----:B------:R-:W-:Y:S02]  /*0aa0*/  IADD3.X R8, PT, PT, ~R8, R19, RZ, P1, !PT ;  /* 0x0000001308087210 */ /* 0x000fe40000ffe5ff */
[----:B------:R-:W-:Y:S02]  /*0ab0*/  IADD3 R6, P1, PT, -R15, R20, RZ ;  /* 0x000000140f067210 */ /* 0x000fe40007f3e1ff */
[----:B------:R-:W-:-:S03]  /*0ac0*/  ISETP.GE.U32.AND.EX P0, PT, R8, R17, PT, P0 ;  /* 0x000000110800720c */ /* 0x000fc60003f06100 */
[----:B------:R-:W-:Y:S01]  /*0ad0*/  IMAD.X R14, R8, 0x1, ~R17, P1 ;  /* 0x00000001080e7824 */ /* 0x000fe200008e0e11 */
[----:B------:R-:W-:Y:S02]  /*0ae0*/  SEL R6, R6, R20, P0 ;  /* 0x0000001406067207 */ /* 0x000fe40000000000 */
[C---:B------:R-:W-:Y:S02]  /*0af0*/  ISETP.NE.U32.AND P1, PT, R15.reuse, RZ, PT ;  /* 0x000000ff0f00720c */ /* 0x040fe40003f25070 */
[----:B------:R-:W-:Y:S02]  /*0b00*/  SEL R14, R14, R8, P0 ;  /* 0x000000080e0e7207 */ /* 0x000fe40000000000 */
[----:B------:R-:W-:Y:S02]  /*0b10*/  ISETP.GE.U32.AND P0, PT, R6, R15, PT ;  /* 0x0000000f0600720c */ /* 0x000fe40003f06070 */
[----:B------:R-:W-:Y:S02]  /*0b20*/  IADD3 R8, P2, PT, -R15, R6, RZ ;  /* 0x000000060f087210 */ /* 0x000fe40007f5e1ff */
[----:B------:R-:W-:-:S02]  /*0b30*/  ISETP.GE.U32.AND.EX P0, PT, R14, R17, PT, P0 ;  /* 0x000000110e00720c */ /* 0x000fc40003f06100 */
[C---:B------:R-:W-:Y:S02]  /*0b40*/  IADD3.X R9, PT, PT, ~R17.reuse, R14, RZ, P2, !PT ;  /* 0x0000000e11097210 */ /* 0x040fe400017fe5ff */
[----:B------:R-:W-:Y:S01]  /*0b50*/  SEL R8, R8, R6, P0 ;  /* 0x0000000608087207 */ /* 0x000fe20000000000 */
[----:B------:R-:W-:Y:S01]  /*0b60*/  IMAD.MOV.U32 R6, RZ, RZ, R16 ;  /* 0x000000ffff067224 */ /* 0x000fe200078e0010 */
[----:B------:R-:W-:Y:S02]  /*0b70*/  ISETP.NE.AND.EX P1, PT, R17, RZ, PT, P1 ;  /* 0x000000ff1100720c */ /* 0x000fe40003f25310 */
[----:B------:R-:W-:Y:S02]  /*0b80*/  SEL R9, R9, R14, P0 ;  /* 0x0000000e09097207 */ /* 0x000fe40000000000 */
[----:B------:R-:W-:Y:S02]  /*0b90*/  SEL R8, R8, 0xffffffff, P1 ;  /* 0xffffffff08087807 */ /* 0x000fe40000800000 */
[----:B------:R-:W-:Y:S01]  /*0ba0*/  SEL R9, R9, 0xffffffff, P1 ;  /* 0xffffffff09097807 */ /* 0x000fe20000800000 */
[----:B------:R-:W-:Y:S06]  /*0bb0*/  RET.REL.NODEC R6 `(_ZN3lux4cuda7twiddle30generate_stage_twiddles_kernelEPmjjmm) ;  /* 0xfffffff406107950 */ /* 0x000fec0003c3ffff */
.L_x_12:
        /* <DEDUP_REMOVED lines=12> */
.L_x_95:


//--------------------- .text._ZN3lux4cuda7twiddle30generate_twiddle_bitrev_kernelEPmS2_jjmm --------------------------
	.section	.text._ZN3lux4cuda7twiddle30generate_twiddle_bitrev_kernelEPmS2_jjmm,"ax",@progbits
	.align	128
        .global         _ZN3lux4cuda7twiddle30generate_twiddle_bitrev_kernelEPmS2_jjmm
        .type           _ZN3lux4cuda7twiddle30generate_twiddle_bitrev_kernelEPmS2_jjmm,@function
        .size           _ZN3lux4cuda7twiddle30generate_twiddle_bitrev_kernelEPmS2_jjmm,(.L_x_97 - _ZN3lux4cuda7twiddle30generate_twiddle_bitrev_kernelEPmS2_jjmm)
        .other          _ZN3lux4cuda7twiddle30generate_twiddle_bitrev_kernelEPmS2_jjmm,@"STO_CUDA_ENTRY STV_DEFAULT"
_ZN3lux4cuda7twiddle30generate_twiddle_bitrev_kernelEPmS2_jjmm:
.text._ZN3lux4cuda7twiddle30generate_twiddle_bitrev_kernelEPmS2_jjmm:
        /* <DEDUP_REMOVED lines=8> */
[----:B------:R-:W0:Y:S01]  /*0080*/  LDCU UR5, c[0x0][0x394] ;  /* 0x00007280ff0577ac */ /* 0x000e220008000800 */
[----:B------:R-:W-:Y:S02]  /*0090*/  HFMA2 R2, -RZ, RZ, 0, 0 ;  /* 0x00000000ff027431 */ /* 0x000fe400000001ff */
[----:B------:R-:W-:Y:S01]  /*00a0*/  IMAD.MOV.U32 R5, RZ, RZ, RZ ;  /* 0x000000ffff057224 */ /* 0x000fe200078e00ff */
[----:B------:R-:W1:Y:S01]  /*00b0*/  LDCU.64 UR8, c[0x0][0x3a0] ;  /* 0x00007400ff0877ac */ /* 0x000e620008000a00 */
[----:B0-----:R-:W-:Y:S01]  /*00c0*/  UISETP.NE.AND UP0, UPT, UR5, URZ, UPT ;  /* 0x000000ff0500728c */ /* 0x001fe2000bf05270 */
[----:B-1----:R-:W-:Y:S02]  /*00d0*/  IMAD.U32 R0, RZ, RZ, UR8 ;  /* 0x00000008ff007e24 */ /* 0x002fe4000f8e00ff */
[----:B------:R-:W-:-:S06]  /*00e0*/  IMAD.U32 R3, RZ, RZ, UR9 ;  /* 0x00000009ff037e24 */ /* 0x000fcc000f8e00ff */
[----:B------:R-:W-:Y:S05]  /*00f0*/  BRA.U !UP0, `(.L_x_13) ;  /* 0x0000000508d07547 */ /* 0x000fea000b800000 */
[----:B------:R-:W-:Y:S01]  /*0100*/  UISETP.GE.U32.AND UP0, UPT, UR5, 0x4, UPT ;  /* 0x000000040500788c */ /* 0x000fe2000bf06070 */
[----:B------:R-:W-:Y:S01]  /*0110*/  IMAD.MOV.U32 R5, RZ, RZ, RZ ;  /* 0x000000ffff057224 */ /* 0x000fe200078e00ff */
[----:B------:R-:W-:Y:S01]  /*0120*/  ULOP3.LUT UR4, UR5, 0x3, URZ, 0xc0, !UPT ;  /* 0x0000000305047892 */ /* 0x000fe2000f8ec0ff */
[----:B------:R-:W-:-:S06]  /*0130*/  IMAD.MOV.U32 R2, RZ, RZ, R4 ;  /* 0x000000ffff027224 */ /* 0x000fcc00078e0004 */
[----:B------:R-:W-:Y:S05]  /*0140*/  BRA.U !UP0, `(.L_x_14) ;  /* 0x0000000508947547 */ /* 0x000fea000b800000 */
[----:B------:R-:W-:Y:S01]  /*0150*/  ULOP3.LUT UR5, UR5, 0xfffffffc, URZ, 0xc0, !UPT ;  /* 0xfffffffc05057892 */ /* 0x000fe2000f8ec0ff */
[----:B------:R-:W-:Y:S01]  /*0160*/  IMAD.MOV.U32 R5, RZ, RZ, RZ ;  /* 0x000000ffff057224 */ /* 0x000fe200078e00ff */
[----:B------:R-:W-:Y:S02]  /*0170*/  MOV R2, R4 ;  /* 0x0000000400027202 */ /* 0x000fe40000000f00 */
[----:B------:R-:W-:-:S04]  /*0180*/  UIADD3 UR5, UPT, UPT, -UR5, URZ, URZ ;  /* 0x000000ff05057290 */ /* 0x000fc8000fffe1ff */
[----:B------:R-:W-:-:S09]  /*0190*/  UISETP.GE.AND UP0, UPT, UR5, URZ, UPT ;  /* 0x000000ff0500728c */ /* 0x000fd2000bf06270 */
[----:B------:R-:W-:Y:S05]  /*01a0*/  BRA.U UP0, `(.L_x_15) ;  /* 0x0000000500447547 */ /* 0x000fea000b800000 */
[----:B------:R-:W-:Y:S02]  /*01b0*/  UIADD3 UR7, UPT, UPT, -UR5, URZ, URZ ;  /* 0x000000ff05077290 */ /* 0x000fe4000fffe1ff */
[----:B------:R-:W-:Y:S02]  /*01c0*/  UPLOP3.LUT UP0, UPT, UPT, UPT, UPT, 0x80, 0x8 ;  /* 0x000000000008789c */ /* 0x000fe40003f0f070 */
[----:B------:R-:W-:-:S09]  /*01d0*/  UISETP.GT.AND UP1, UPT, UR7, 0xc, UPT ;  /* 0x0000000c0700788c */ /* 0x000fd2000bf24270 */
[----:B------:R-:W-:Y:S05]  /*01e0*/  BRA.U !UP1, `(.L_x_16) ;  /* 0x0000000109c07547 */ /* 0x000fea000b800000 */
[----:B------:R-:W-:-:S11]  /*01f0*/  UPLOP3.LUT UP0, UPT, UPT, UPT, UPT, 0x40, 0x4 ;  /* 0x000000000004789c */ /* 0x000fd60003f0e870 */
.L_x_17:
[----:B------:R-:W-:Y:S01]  /*0200*/  IMAD.SHL.U32 R6, R2, 0x4, RZ ;  /* 0x0000000402067824 */ /* 0x000fe200078e00ff */
[--C-:B------:R-:W-:Y:S01]  /*0210*/  SHF.R.U32.HI R7, RZ, 0x2, R2.reuse ;  /* 0x00000002ff077819 */ /* 0x100fe20000011602 */
[----:B------:R-:W-:Y:S01]  /*0220*/  UIADD3 UR5, UPT, UPT, UR5, 0x10, URZ ;  /* 0x0000001005057890 */ /* 0x000fe2000fffe0ff */
[----:B------:R-:W-:Y:S02]  /*0230*/  SHF.R.U32.HI R8, RZ, 0x4, R2 ;  /* 0x00000004ff087819 */ /* 0x000fe40000011602 */
[----:B------:R-:W-:Y:S01]  /*0240*/  LOP3.LUT R6, R6, 0x4, RZ, 0xc0, !PT ;  /* 0x0000000406067812 */ /* 0x000fe200078ec0ff */
[----:B------:R-:W-:Y:S01]  /*0250*/  UISETP.GE.AND UP1, UPT, UR5, -0xc, UPT ;  /* 0xfffffff40500788c */ /* 0x000fe2000bf26270 */
[----:B------:R-:W-:Y:S01]  /*0260*/  LOP3.LUT R9, R2, 0x2, RZ, 0xc0, !PT ;  /* 0x0000000202097812 */ /* 0x000fe200078ec0ff */
[----:B------:R-:W-:Y:S01]  /*0270*/  IMAD.SHL.U32 R10, R8, 0x4, RZ ;  /* 0x00000004080a7824 */ /* 0x000fe200078e00ff */
[----:B------:R-:W-:Y:S01]  /*0280*/  LOP3.LUT R7, R7, 0x1, RZ, 0xc0, !PT ;  /* 0x0000000107077812 */ /* 0x000fe200078ec0ff */
[----:B------:R-:W-:Y:S01]  /*0290*/  IMAD R6, R5, 0x8, R6 ;  /* 0x0000000805067824 */ /* 0x000fe200078e0206 */
[----:B------:R-:W-:-:S02]  /*02a0*/  SHF.R.U32.HI R5, RZ, 0x3, R2 ;  /* 0x00000003ff057819 */ /* 0x000fc40000011602 */
[----:B------:R-:W-:Y:S02]  /*02b0*/  LOP3.LUT R10, R10, 0x4, RZ, 0xc0, !PT ;  /* 0x000000040a0a7812 */ /* 0x000fe400078ec0ff */
[----:B------:R-:W-:Y:S02]  /*02c0*/  LOP3.LUT R5, R5, 0x1, RZ, 0xc0, !PT ;  /* 0x0000000105057812 */ /* 0x000fe400078ec0ff */
[----:B------:R-:W-:Y:S02]  /*02d0*/  IADD3 R6, PT, PT, R7, R9, R6 ;  /* 0x0000000907067210 */ /* 0x000fe40007ffe006 */
[--C-:B------:R-:W-:Y:S02]  /*02e0*/  SHF.R.U32.HI R7, RZ, 0x7, R2.reuse ;  /* 0x00000007ff077819 */ /* 0x100fe40000011602 */
[----:B------:R-:W-:Y:S02]  /*02f0*/  LEA R5, R6, R5, 0x1 ;  /* 0x0000000506057211 */ /* 0x000fe400078e08ff */
[----:B------:R-:W-:-:S02]  /*0300*/  SHF.R.U32.HI R6, RZ, 0x6, R2 ;  /* 0x00000006ff067819 */ /* 0x000fc40000011602 */
[----:B------:R-:W-:Y:S01]  /*0310*/  SHF.R.U32.HI R9, RZ, 0x8, R2 ;  /* 0x00000008ff097819 */ /* 0x000fe20000011602 */
[----:B------:R-:W-:Y:S01]  /*0320*/  IMAD R5, R5, 0x8, R10 ;  /* 0x0000000805057824 */ /* 0x000fe200078e020a */
[----:B------:R-:W-:Y:S02]  /*0330*/  LOP3.LUT R8, R8, 0x2, RZ, 0xc0, !PT ;  /* 0x0000000208087812 */ /* 0x000fe400078ec0ff */
[----:B------:R-:W-:Y:S02]  /*0340*/  LOP3.LUT R6, R6, 0x1, RZ, 0xc0, !PT ;  /* 0x0000000106067812 */ /* 0x000fe400078ec0ff */
[----:B------:R-:W-:Y:S01]  /*0350*/  LOP3.LUT R10, R7, 0x1, RZ, 0xc0, !PT ;  /* 0x00000001070a7812 */ /* 0x000fe200078ec0ff */
[----:B------:R-:W-:Y:S01]  /*0360*/  IMAD.SHL.U32 R7, R9, 0x4, RZ ;  /* 0x0000000409077824 */ /* 0x000fe200078e00ff */
[----:B------:R-:W-:Y:S02]  /*0370*/  IADD3 R5, PT, PT, R6, R8, R5 ;  /* 0x0000000806057210 */ /* 0x000fe40007ffe005 */
[----:B------:R-:W-:-:S02]  /*0380*/  SHF.R.U32.HI R8, RZ, 0xb, R2 ;  /* 0x0000000bff087819 */ /* 0x000fc40000011602 */
[----:B------:R-:W-:Y:S01]  /*0390*/  LOP3.LUT R6, R7, 0x4, RZ, 0xc0, !PT ;  /* 0x0000000407067812 */ /* 0x000fe200078ec0ff */
[----:B------:R-:W-:Y:S01]  /*03a0*/  IMAD R5, R5, 0x2, R10 ;  /* 0x0000000205057824 */ /* 0x000fe200078e020a */
[--C-:B------:R-:W-:Y:S02]  /*03b0*/  SHF.R.U32.HI R7, RZ, 0xa, R2.reuse ;  /* 0x0000000aff077819 */ /* 0x100fe40000011602 */
[----:B------:R-:W-:Y:S02]  /*03c0*/  SHF.R.U32.HI R10, RZ, 0xc, R2 ;  /* 0x0000000cff0a7819 */ /* 0x000fe40000011602 */
[----:B------:R-:W-:Y:S02]  /*03d0*/  LEA R5, R5, R6, 0x3 ;  /* 0x0000000605057211 */ /* 0x000fe400078e18ff */
[----:B------:R-:W-:Y:S01]  /*03e0*/  LOP3.LUT R6, R9, 0x2, RZ, 0xc0, !PT ;  /* 0x0000000209067812 */ /* 0x000fe200078ec0ff */
[----:B------:R-:W-:Y:S01]  /*03f0*/  IMAD.SHL.U32 R9, R10, 0x4, RZ ;  /* 0x000000040a097824 */ /* 0x000fe200078e00ff */
[----:B------:R-:W-:-:S02]  /*0400*/  LOP3.LUT R7, R7, 0x1, RZ, 0xc0, !PT ;  /* 0x0000000107077812 */ /* 0x000fc400078ec0ff */
[----:B------:R-:W-:Y:S02]  /*0410*/  LOP3.LUT R8, R8, 0x1, RZ, 0xc0, !PT ;  /* 0x0000000108087812 */ /* 0x000fe400078ec0ff */
[----:B------:R-:W-:Y:S02]  /*0420*/  IADD3 R5, PT, PT, R7, R6, R5 ;  /* 0x0000000607057210 */ /* 0x000fe40007ffe005 */
[----:B------:R-:W-:Y:S02]  /*0430*/  LOP3.LUT R6, R9, 0x4, RZ, 0xc0, !PT ;  /* 0x0000000409067812 */ /* 0x000fe400078ec0ff */
[----:B------:R-:W-:Y:S01]  /*0440*/  SHF.R.U32.HI R7, RZ, 0xe, R2 ;  /* 0x0000000eff077819 */ /* 0x000fe20000011602 */
[----:B------:R-:W-:Y:S01]  /*0450*/  IMAD R5, R5, 0x2, R8 ;  /* 0x0000000205057824 */ /* 0x000fe200078e0208 */
[----:B------:R-:W-:Y:S02]  /*0460*/  LOP3.LUT R10, R10, 0x2, RZ, 0xc0, !PT ;  /* 0x000000020a0a7812 */ /* 0x000fe400078ec0ff */
[----:B------:R-:W-:Y:S01]  /*0470*/  LOP3.LUT R7, R7, 0x1, RZ, 0xc0, !PT ;  /* 0x0000000107077812 */ /* 0x000fe200078ec0ff */
[----:B------:R-:W-:Y:S01]  /*0480*/  IMAD R5, R5, 0x8, R6 ;  /* 0x0000000805057824 */ /* 0x000fe200078e0206 */
[----:B------:R-:W-:-:S02]  /*0490*/  SHF.R.U32.HI R6, RZ, 0xf, R2 ;  /* 0x0000000fff067819 */ /* 0x000fc40000011602 */
[----:B------:R-:W-:Y:S02]  /*04a0*/  SHF.R.U32.HI R2, RZ, 0x10, R2 ;  /* 0x00000010ff027819 */ /* 0x000fe40000011602 */
[----:B------:R-:W-:Y:S02]  /*04b0*/  LOP3.LUT R6, R6, 0x1, RZ, 0xc0, !PT ;  /* 0x0000000106067812 */ /* 0x000fe400078ec0ff */
[----:B------:R-:W-:-:S04]  /*04c0*/  IADD3 R5, PT, PT, R7, R10, R5 ;  /* 0x0000000a07057210 */ /* 0x000fc80007ffe005 */
[----:B------:R-:W-:Y:S01]  /*04d0*/  LEA R5, R5, R6, 0x1 ;  /* 0x0000000605057211 */ /* 0x000fe200078e08ff */
[----:B------:R-:W-:Y:S06]  /*04e0*/  BRA.U !UP1, `(.L_x_17) ;  /* 0xfffffffd09447547 */ /* 0x000fec000b83ffff */
.L_x_16:
[----:B------:R-:W-:-:S04]  /*04f0*/  UIADD3 UR7, UPT, UPT, -UR5, URZ, URZ ;  /* 0x000000ff05077290 */ /* 0x000fc8000fffe1ff */
[----:B------:R-:W-:-:S09]  /*0500*/  UISETP.GT.AND UP1, UPT, UR7, 0x4, UPT ;  /* 0x000000040700788c */ /* 0x000fd2000bf24270 */
[----:B------:R-:W-:Y:S05]  /*0510*/  BRA.U !UP1, `(.L_x_18) ;  /* 0x0000000109607547 */ /* 0x000fea000b800000 */
[----:B------:R-:W-:Y:S01]  /*0520*/  IMAD.SHL.U32 R6, R2, 0x4, RZ ;  /* 0x0000000402067824 */ /* 0x000fe200078e00ff */
[--C-:B------:R-:W-:Y:S01]  /*0530*/  SHF.R.U32.HI R7, RZ, 0x2, R2.reuse ;  /* 0x00000002ff077819 */ /* 0x100fe20000011602 */
[----:B------:R-:W-:Y:S01]  /*0540*/  UIADD3 UR5, UPT, UPT, UR5, 0x8, URZ ;  /* 0x0000000805057890 */ /* 0x000fe2000fffe0ff */
[----:B------:R-:W-:Y:S01]  /*0550*/  SHF.R.U32.HI R8, RZ, 0x4, R2 ;  /* 0x00000004ff087819 */ /* 0x000fe20000011602 */
[----:B------:R-:W-:Y:S01]  /*0560*/  UPLOP3.LUT UP0, UPT, UPT, UPT, UPT, 0x40, 0x4 ;  /* 0x000000000004789c */ /* 0x000fe20003f0e870 */
[----:B------:R-:W-:Y:S02]  /*0570*/  LOP3.LUT R6, R6, 0x4, RZ, 0xc0, !PT ;  /* 0x0000000406067812 */ /* 0x000fe400078ec0ff */
        /* <DEDUP_REMOVED lines=11> */
[----:B------:R-:W-:Y:S01]  /*0630*/  LOP3.LUT R8, R8, 0x2, RZ, 0xc0, !PT ;  /* 0x0000000208087812 */ /* 0x000fe200078ec0ff */
[----:B------:R-:W-:Y:S01]  /*0640*/  IMAD R5, R5, 0x8, R10 ;  /* 0x0000000805057824 */ /* 0x000fe200078e020a */
[----:B------:R-:W-:Y:S02]  /*0650*/  LOP3.LUT R6, R6, 0x1, RZ, 0xc0, !PT ;  /* 0x0000000106067812 */ /* 0x000fe400078ec0ff */
[----:B------:R-:W-:Y:S02]  /*0660*/  LOP3.LUT R10, R7, 0x1, RZ, 0xc0, !PT ;  /* 0x00000001070a7812 */ /* 0x000fe400078ec0ff */
[----:B------:R-:W-:Y:S02]  /*0670*/  IADD3 R5, PT, PT, R6, R8, R5 ;  /* 0x0000000806057210 */ /* 0x000fe40007ffe005 */
[----:B------:R-:W-:-:S03]  /*0680*/  SHF.R.U32.HI R2, RZ, 0x8, R2 ;  /* 0x00000008ff027819 */ /* 0x000fc60000011602 */
[----:B------:R-:W-:-:S07]  /*0690*/  IMAD R5, R5, 0x2, R10 ;  /* 0x0000000205057824 */ /* 0x000fce00078e020a */
.L_x_18:
[----:B------:R-:W-:-:S09]  /*06a0*/  UISETP.NE.OR UP0, UPT, UR5, URZ, UP0 ;  /* 0x000000ff0500728c */ /* 0x000fd20008705670 */
[----:B------:R-:W-:Y:S05]  /*06b0*/  BRA.U !UP0, `(.L_x_14) ;  /* 0x0000000108387547 */ /* 0x000fea000b800000 */
.L_x_15:
[----:B------:R-:W-:Y:S01]  /*06c0*/  IMAD.SHL.U32 R6, R2, 0x4, RZ ;  /* 0x0000000402067824 */ /* 0x000fe200078e00ff */
[----:B------:R-:W-:Y:S01]  /*06d0*/  UIADD3 UR5, UPT, UPT, UR5, 0x4, URZ ;  /* 0x0000000405057890 */ /* 0x000fe2000fffe0ff */
[--C-:B------:R-:W-:Y:S02]  /*06e0*/  SHF.R.U32.HI R7, RZ, 0x2, R2.reuse ;  /* 0x00000002ff077819 */ /* 0x100fe40000011602 */
[----:B------:R-:W-:Y:S01]  /*06f0*/  SHF.R.U32.HI R8, RZ, 0x3, R2 ;  /* 0x00000003ff087819 */ /* 0x000fe20000011602 */
[----:B------:R-:W-:Y:S01]  /*0700*/  UISETP.NE.AND UP0, UPT, UR5, URZ, UPT ;  /* 0x000000ff0500728c */ /* 0x000fe2000bf05270 */
[----:B------:R-:W-:Y:S02]  /*0710*/  LOP3.LUT R6, R6, 0x4, RZ, 0xc0, !PT ;  /* 0x0000000406067812 */ /* 0x000fe400078ec0ff */
[----:B------:R-:W-:Y:S02]  /*0720*/  LOP3.LUT R7, R7, 0x1, RZ, 0xc0, !PT ;  /* 0x0000000107077812 */ /* 0x000fe400078ec0ff */
[----:B------:R-:W-:-:S02]  /*0730*/  LEA R6, R5, R6, 0x3 ;  /* 0x0000000605067211 */ /* 0x000fc400078e18ff */
[----:B------:R-:W-:Y:S02]  /*0740*/  LOP3.LUT R5, R2, 0x2, RZ, 0xc0, !PT ;  /* 0x0000000202057812 */ /* 0x000fe400078ec0ff */
[----:B------:R-:W-:Y:S02]  /*0750*/  LOP3.LUT R8, R8, 0x1, RZ, 0xc0, !PT ;  /* 0x0000000108087812 */ /* 0x000fe400078ec0ff */
[----:B------:R-:W-:Y:S02]  /*0760*/  IADD3 R5, PT, PT, R7, R5, R6 ;  /* 0x0000000507057210 */ /* 0x000fe40007ffe006 */
[----:B------:R-:W-:-:S03]  /*0770*/  SHF.R.U32.HI R2, RZ, 0x4, R2 ;  /* 0x00000004ff027819 */ /* 0x000fc60000011602 */
[----:B------:R-:W-:Y:S01]  /*0780*/  IMAD R5, R5, 0x2, R8 ;  /* 0x0000000205057824 */ /* 0x000fe200078e0208 */
[----:B------:R-:W-:Y:S06]  /*0790*/  BRA.U UP0, `(.L_x_15) ;  /* 0xfffffffd00c87547 */ /* 0x000fec000b83ffff */
.L_x_14:
[----:B------:R-:W-:-:S09]  /*07a0*/  UISETP.NE.AND UP0, UPT, UR4, URZ, UPT ;  /* 0x000000ff0400728c */ /* 0x000fd2000bf05270 */
[----:B------:R-:W-:Y:S05]  /*07b0*/  BRA.U !UP0, `(.L_x_19) ;  /* 0x00000001081c7547 */ /* 0x000fea000b800000 */
[----:B------:R-:W-:-:S12]  /*07c0*/  UIADD3 UR4, UPT, UPT, -UR4, URZ, URZ ;  /* 0x000000ff04047290 */ /* 0x000fd8000fffe1ff */
.L_x_20:
[----:B------:R-:W-:Y:S01]  /*07d0*/  UIADD3 UR4, UPT, UPT, UR4, 0x1, URZ ;  /* 0x0000000104047890 */ /* 0x000fe2000fffe0ff */
[----:B------:R-:W-:Y:S02]  /*07e0*/  LOP3.LUT R6, R2, 0x1, RZ, 0xc0, !PT ;  /* 0x0000000102067812 */ /* 0x000fe400078ec0ff */
[----:B------:R-:W-:Y:S01]  /*07f0*/  SHF.R.U32.HI R2, RZ, 0x1, R2 ;  /* 0x00000001ff027819 */ /* 0x000fe20000011602 */
[----:B------:R-:W-:Y:S02]  /*0800*/  UISETP.NE.AND UP0, UPT, UR4, URZ, UPT ;  /* 0x000000ff0400728c */ /* 0x000fe4000bf05270 */
[----:B------:R-:W-:-:S07]  /*0810*/  IMAD R5, R5, 0x2, R6 ;  /* 0x0000000205057824 */ /* 0x000fce00078e0206 */
[----:B------:R-:W-:Y:S05]  /*0820*/  BRA.U UP0, `(.L_x_20) ;  /* 0xfffffffd00e87547 */ /* 0x000fea000b83ffff */
.L_x_19:
[----:B------:R-:W-:-:S07]  /*0830*/  IMAD.MOV.U32 R2, RZ, RZ, RZ ;  /* 0x000000ffff027224 */ /* 0x000fce00078e00ff */
.L_x_13:
[----:B------:R-:W0:Y:S02]  /*0840*/  LDC.64 R8, c[0x0][0x398] ;  /* 0x0000e600ff087b82 */ /* 0x000e240000000a00 */
[----:B0-----:R-:W-:-:S04]  /*0850*/  IADD3 R8, P0, PT, R8, -0x1, RZ ;  /* 0xffffffff08087810 */ /* 0x001fc80007f1e0ff */
[----:B------:R-:W-:-:S04]  /*0860*/  IADD3.X R9, PT, PT, R9, -0x1, RZ, P0, !PT ;  /* 0xffffffff09097810 */ /* 0x000fc800007fe4ff */
[----:B------:R-:W-:-:S13]  /*0870*/  ISETP.NE.U32.AND P0, PT, R9, RZ, PT ;  /* 0x000000ff0900720c */ /* 0x000fda0003f05070 */
[----:B------:R-:W-:Y:S05]  /*0880*/  @P0 BRA `(.L_x_21) ;  /* 0x0000000000500947 */ /* 0x000fea0003800000 */
[----:B------:R-:W0:Y:S01]  /*0890*/  I2F.U32.RP R10, UR6 ;  /* 0x00000006000a7d06 */ /* 0x000e220008209000 */
[----:B------:R-:W-:Y:S01]  /*08a0*/  ISETP.NE.U32.AND P2, PT, RZ, UR6, PT ;  /* 0x00000006ff007c0c */ /* 0x000fe2000bf45070 */
[----:B------:R-:W-:-:S06]  /*08b0*/  IMAD.MOV.U32 R15, RZ, RZ, RZ ;  /* 0x000000ffff0f7224 */ /* 0x000fcc00078e00ff */
[----:B0-----:R-:W0:Y:S02]  /*08c0*/  MUFU.RCP R10, R10 ;  /* 0x0000000a000a7308 */ /* 0x001e240000001000 */
[----:B0-----:R-:W-:-:S06]  /*08d0*/  IADD3 R6, PT, PT, R10, 0xffffffe, RZ ;  /* 0x0ffffffe0a067810 */ /* 0x001fcc0007ffe0ff */
[----:B------:R0:W1:Y:S02]  /*08e0*/  F2I.FTZ.U32.TRUNC.NTZ R7, R6 ;  /* 0x0000000600077305 */ /* 0x000064000021f000 */
[----:B0-----:R-:W-:Y:S02]  /*08f0*/  IMAD.MOV.U32 R6, RZ, RZ, RZ ;  /* 0x000000ffff067224 */ /* 0x001fe400078e00ff */
[----:B-1----:R-:W-:-:S04]  /*0900*/  IMAD.MOV R11, RZ, RZ, -R7 ;  /* 0x000000ffff0b7224 */ /* 0x002fc800078e0a07 */
[----:B------:R-:W-:-:S04]  /*0910*/  IMAD R11, R11, UR6, RZ ;  /* 0x000000060b0b7c24 */ /* 0x000fc8000f8e02ff */
[----:B------:R-:W-:-:S06]  /*0920*/  IMAD.HI.U32 R7, R7, R11, R6 ;  /* 0x0000000b07077227 */ /* 0x000fcc00078e0006 */
[----:B------:R-:W-:-:S04]  /*0930*/  IMAD.HI.U32 R14, R7, R8, RZ ;  /* 0x00000008070e7227 */ /* 0x000fc800078e00ff */
[----:B------:R-:W-:-:S04]  /*0940*/  IMAD.MOV R7, RZ, RZ, -R14 ;  /* 0x000000ffff077224 */ /* 0x000fc800078e0a0e */
[----:B------:R-:W-:-:S05]  /*0950*/  IMAD R7, R7, UR6, R8 ;  /* 0x0000000607077c24 */ /* 0x000fca000f8e0208 */
[----:B------:R-:W-:-:S13]  /*0960*/  ISETP.GE.U32.AND P0, PT, R7, UR6, PT ;  /* 0x0000000607007c0c */ /* 0x000fda000bf06070 */
[----:B------:R-:W-:Y:S01]  /*0970*/  @P0 IADD3 R7, PT, PT, R7, -UR6, RZ ;  /* 0x8000000607070c10 */ /* 0x000fe2000fffe0ff */
[----:B------:R-:W-:-:S03]  /*0980*/  @P0 VIADD R14, R14, 0x1 ;  /* 0x000000010e0e0836 */ /* 0x000fc60000000000 */
[----:B------:R-:W-:-:S13]  /*0990*/  ISETP.GE.U32.AND P1, PT, R7, UR6, PT ;  /* 0x0000000607007c0c */ /* 0x000fda000bf26070 */
[----:B------:R-:W-:Y:S01]  /*09a0*/  @P1 VIADD R14, R14, 0x1 ;  /* 0x000000010e0e1836 */ /* 0x000fe20000000000 */
[----:B------:R-:W-:Y:S01]  /*09b0*/  @!P2 LOP3.LUT R14, RZ, UR6, RZ, 0x33, !PT ;  /* 0x00000006ff0eac12 */ /* 0x000fe2000f8e33ff */
[----:B------:R-:W-:Y:S06]  /*09c0*/  BRA `(.L_x_22) ;  /* 0x0000000000087947 */ /* 0x000fec0003800000 */
.L_x_21:
[----:B------:R-:W-:-:S07]  /*09d0*/  MOV R10, 0x9f0 ;  /* 0x000009f0000a7802 */ /* 0x000fce0000000f00 */
[----:B------:R-:W-:Y:S05]  /*09e0*/  CALL.REL.NOINC `($__internal_1_$__cuda_sm20_div_u64) ;  /* 0x0000001800247944 */ /* 0x000fea0003c00000 */
.L_x_22:
[----:B------:R-:W0:Y:S01]  /*09f0*/  LDCU UR6, c[0x0][0x390] ;  /* 0x00007200ff0677ac */ /* 0x000e220008000800 */
[----:B------:R-:W1:Y:S01]  /*0a00*/  LDCU.64 UR4, c[0x0][0x398] ;  /* 0x00007300ff0477ac */ /* 0x000e620008000a00 */
[----:B0-----:R-:W-:Y:S01]  /*0a10*/  ISETP.GE.U32.AND P0, PT, R8, UR6, PT ;  /* 0x0000000608007c0c */ /* 0x001fe2000bf06070 */
[----:B------:R-:W-:-:S03]  /*0a20*/  HFMA2 R8, -RZ, RZ, 0, 5.9604644775390625e-08 ;  /* 0x00000001ff087431 */ /* 0x000fc600000001ff */
[----:B------:R-:W-:Y:S01]  /*0a30*/  ISETP.GE.U32.AND.EX P0, PT, R9, RZ, PT, P0 ;  /* 0x000000ff0900720c */ /* 0x000fe20003f06100 */
[----:B------:R-:W-:-:S12]  /*0a40*/  IMAD.MOV.U32 R9, RZ, RZ, RZ ;  /* 0x000000ffff097224 */ /* 0x000fd800078e00ff */
[----:B-1----:R-:W-:Y:S05]  /*0a50*/  @!P0 BRA `(.L_x_23) ;  /* 0x00000004005c8947 */ /* 0x002fea0003800000 */
[----:B------:R-:W-:Y:S01]  /*0a60*/  IMAD.MOV.U32 R8, RZ, RZ, 0x1 ;  /* 0x00000001ff087424 */ /* 0x000fe200078e00ff */
[----:B------:R-:W0:Y:S01]  /*0a70*/  LDCU UR6, c[0x0][0x39c] ;  /* 0x00007380ff0677ac */ /* 0x000e220008000800 */
[----:B------:R-:W-:Y:S01]  /*0a80*/  IMAD.MOV.U32 R9, RZ, RZ, RZ ;  /* 0x000000ffff097224 */ /* 0x000fe200078e00ff */
[----:B------:R-:W1:Y:S06]  /*0a90*/  LDCU UR7, c[0x0][0x398] ;  /* 0x00007300ff0777ac */ /* 0x000e6c0008000800 */
.L_x_30:
[----:B0-----:R-:W-:Y:S01]  /*0aa0*/  LOP3.LUT R6, R3, UR6, RZ, 0xfc, !PT ;  /* 0x0000000603067c12 */ /* 0x001fe2000f8efcff */
[----:B------:R-:W-:Y:S03]  /*0ab0*/  BSSY.RECONVERGENT B0, `(.L_x_24) ;  /* 0x000001a000007945 */ /* 0x000fe60003800200 */
[----:B------:R-:W-:-:S13]  /*0ac0*/  ISETP.NE.U32.AND P0, PT, R6, RZ, PT ;  /* 0x000000ff0600720c */ /* 0x000fda0003f05070 */
[----:B------:R-:W-:Y:S05]  /*0ad0*/  @P0 BRA `(.L_x_25) ;  /* 0x00000000004c0947 */ /* 0x000fea0003800000 */
[----:B-1----:R-:W0:Y:S01]  /*0ae0*/  I2F.U32.RP R3, UR7 ;  /* 0x0000000700037d06 */ /* 0x002e220008209000 */
        /* <DEDUP_REMOVED lines=13> */
[----:B------:R-:W-:-:S04]  /*0bc0*/  @P0 IADD3 R16, PT, PT, R16, -UR7, RZ ;  /* 0x8000000710100c10 */ /* 0x000fc8000fffe0ff */
[----:B------:R-:W-:-:S13]  /*0bd0*/  ISETP.GE.U32.AND P0, PT, R16, UR7, PT ;  /* 0x0000000710007c0c */ /* 0x000fda000bf06070 */
[----:B------:R-:W-:Y:S01]  /*0be0*/  @P0 VIADD R16, R16, -UR7 ;  /* 0x8000000710100c36 */ /* 0x000fe20008000000 */
[----:B------:R-:W-:Y:S01]  /*0bf0*/  @!P1 LOP3.LUT R16, RZ, UR7, RZ, 0x33, !PT ;  /* 0x00000007ff109c12 */ /* 0x000fe2000f8e33ff */
[----:B------:R-:W-:Y:S06]  /*0c00*/  BRA `(.L_x_26) ;  /* 0x0000000000107947 */ /* 0x000fec0003800000 */
.L_x_25:
[----:B------:R-:W-:-:S07]  /*0c10*/  MOV R6, 0xc30 ;  /* 0x00000c3000067802 */ /* 0x000fce0000000f00 */
[----:B-1----:R-:W-:Y:S05]  /*0c20*/  CALL.REL.NOINC `($__internal_2_$__cuda_sm20_rem_u64) ;  /* 0x00000018009c7944 */ /* 0x002fea0003c00000 */
[----:B------:R-:W-:Y:S01]  /*0c30*/  IMAD.MOV.U32 R16, RZ, RZ, R0 ;  /* 0x000000ffff107224 */ /* 0x000fe200078e0000 */
[----:B------:R-:W-:-:S07]  /*0c40*/  MOV R17, R3 ;  /* 0x0000000300117202 */ /* 0x000fce0000000f00 */
.L_x_26:
[----:B------:R-:W-:Y:S05]  /*0c50*/  BSYNC.RECONVERGENT B0 ;  /* 0x0000000000007941 */ /* 0x000fea0003800200 */
.L_x_24:
[----:B------:R-:W-:-:S04]  /*0c60*/  LOP3.LUT R0, R14, 0x1, RZ, 0xc0, !PT ;  /* 0x000000010e007812 */ /* 0x000fc800078ec0ff */
[----:B------:R-:W-:-:S04]  /*0c70*/  ISETP.NE.U32.AND P0, PT, R0, 0x1, PT ;  /* 0x000000010000780c */ /* 0x000fc80003f05070 */
[----:B------:R-:W-:-:S13]  /*0c80*/  ISETP.NE.U32.AND.EX P0, PT, RZ, RZ, PT, P0 ;  /* 0x000000ffff00720c */ /* 0x000fda0003f05100 */
[----:B------:R-:W-:Y:S05]  /*0c90*/  @P0 BRA `(.L_x_27) ;  /* 0x0000000000940947 */ /* 0x000fea0003800000 */
[----:B------:R-:W-:Y:S01]  /*0ca0*/  IMAD.WIDE.U32 R6, R9, R16, RZ ;  /* 0x0000001009067225 */ /* 0x000fe200078e00ff */
[----:B------:R-:W-:Y:S03]  /*0cb0*/  BSSY.RECONVERGENT B0, `(.L_x_27) ;  /* 0x0000023000007945 */ /* 0x000fe60003800200 */
[----:B------:R-:W-:-:S04]  /*0cc0*/  IMAD.WIDE.U32 R10, P0, R17, R8, R6 ;  /* 0x00000008110a7225 */ /* 0x000fc80007800006 */
[----:B------:R-:W-:-:S04]  /*0cd0*/  IMAD.WIDE.U32 R6, R8, R16, RZ ;  /* 0x0000001008067225 */ /* 0x000fc800078e00ff */
[----:B------:R-:W-:Y:S01]  /*0ce0*/  IMAD.X R13, RZ, RZ, RZ, P0 ;  /* 0x000000ffff0d7224 */ /* 0x000fe200000e06ff */
[----:B------:R-:W-:Y:S01]  /*0cf0*/  IADD3 RZ, P0, PT, R7, R10, RZ ;  /* 0x0000000a07ff7210 */ /* 0x000fe20007f1e0ff */
[----:B------:R-:W-:-:S04]  /*0d00*/  IMAD.MOV.U32 R12, RZ, RZ, R11 ;  /* 0x000000ffff0c7224 */ /* 0x000fc800078e000b */
[----:B------:R-:W-:-:S05]  /*0d10*/  IMAD.WIDE.U32.X R6, R17, R9, R12, P0 ;  /* 0x0000000911067225 */ /* 0x000fca00000e040c */
[----:B------:R-:W-:-:S04]  /*0d20*/  LOP3.LUT R0, R7, UR6, RZ, 0xfc, !PT ;  /* 0x0000000607007c12 */ /* 0x000fc8000f8efcff */
[----:B------:R-:W-:-:S13]  /*0d30*/  ISETP.NE.U32.AND P0, PT, R0, RZ, PT ;  /* 0x000000ff0000720c */ /* 0x000fda0003f05070 */
[----:B------:R-:W-:Y:S05]  /*0d40*/  @P0 BRA `(.L_x_28) ;  /* 0x00000000004c0947 */ /* 0x000fea0003800000 */
[----:B------:R-:W0:Y:S01]  /*0d50*/  I2F.U32.RP R7, UR7 ;  /* 0x0000000700077d06 */ /* 0x000e220008209000 */
[----:B------:R-:W-:Y:S01]  /*0d60*/  IMAD.MOV.U32 R8, RZ, RZ, RZ ;  /* 0x000000ffff087224 */ /* 0x000fe200078e00ff */
[----:B------:R-:W-:-:S06]  /*0d70*/  ISETP.NE.U32.AND P1, PT, RZ, UR7, PT ;  /* 0x00000007ff007c0c */ /* 0x000fcc000bf25070 */
[----:B0-----:R-:W0:Y:S02]  /*0d80*/  MUFU.RCP R7, R7 ;  /* 0x0000000700077308 */ /* 0x001e240000001000 */
[----:B0-----:R-:W-:-:S06]  /*0d90*/  VIADD R9, R7, 0xffffffe ;  /* 0x0ffffffe07097836 */ /* 0x001fcc0000000000 */
[----:B------:R-:W0:Y:S02]  /*0da0*/  F2I.FTZ.U32.TRUNC.NTZ R9, R9 ;  /* 0x0000000900097305 */ /* 0x000e24000021f000 */
[----:B0-----:R-:W-:-:S05]  /*0db0*/  IADD3 R3, PT, PT, RZ, -R9, RZ ;  /* 0x80000009ff037210 */ /* 0x001fca0007ffe0ff */
[----:B------:R-:W-:-:S04]  /*0dc0*/  IMAD R3, R3, UR7, RZ ;  /* 0x0000000703037c24 */ /* 0x000fc8000f8e02ff */
[----:B------:R-:W-:-:S04]  /*0dd0*/  IMAD.HI.U32 R3, R9, R3, R8 ;  /* 0x0000000309037227 */ /* 0x000fc800078e0008 */
[----:B------:R-:W-:Y:S02]  /*0de0*/  IMAD.MOV.U32 R9, RZ, RZ, RZ ;  /* 0x000000ffff097224 */ /* 0x000fe400078e00ff */
[----:B------:R-:W-:-:S04]  /*0df0*/  IMAD.HI.U32 R0, R3, R6, RZ ;  /* 0x0000000603007227 */ /* 0x000fc800078e00ff */
[----:B------:R-:W-:-:S04]  /*0e00*/  IMAD.MOV R3, RZ, RZ, -R0 ;  /* 0x000000ffff037224 */ /* 0x000fc800078e0a00 */
[----:B------:R-:W-:-:S05]  /*0e10*/  IMAD R8, R3, UR7, R6 ;  /* 0x0000000703087c24 */ /* 0x000fca000f8e0206 */
[----:B------:R-:W-:-:S13]  /*0e20*/  ISETP.GE.U32.AND P0, PT, R8, UR7, PT ;  /* 0x0000000708007c0c */ /* 0x000fda000bf06070 */
[----:B------:R-:W-:-:S05]  /*0e30*/  @P0 VIADD R8, R8, -UR7 ;  /* 0x8000000708080c36 */ /* 0x000fca0008000000 */
[----:B------:R-:W-:-:S13]  /*0e40*/  ISETP.GE.U32.AND P0, PT, R8, UR7, PT ;  /* 0x0000000708007c0c */ /* 0x000fda000bf06070 */
[----:B------:R-:W-:Y:S02]  /*0e50*/  @P0 IADD3 R8, PT, PT, R8, -UR7, RZ ;  /* 0x8000000708080c10 */ /* 0x000fe4000fffe0ff */
[----:B------:R-:W-:Y:S01]  /*0e60*/  @!P1 LOP3.LUT R8, RZ, UR7, RZ, 0x33, !PT ;  /* 0x00000007ff089c12 */ /* 0x000fe2000f8e33ff */
[----:B------:R-:W-:Y:S06]  /*0e70*/  BRA `(.L_x_29) ;  /* 0x0000000000187947 */ /* 0x000fec0003800000 */
.L_x_28:
[----:B------:R-:W-:Y:S01]  /*0e80*/  IMAD.MOV.U32 R0, RZ, RZ, R6 ;  /* 0x000000ffff007224 */ /* 0x000fe200078e0006 */
[----:B------:R-:W-:Y:S01]  /*0e90*/  MOV R6, 0xec0 ;  /* 0x00000ec000067802 */ /* 0x000fe20000000f00 */
[----:B------:R-:W-:-:S07]  /*0ea0*/  IMAD.MOV.U32 R3, RZ, RZ, R7 ;  /* 0x000000ffff037224 */ /* 0x000fce00078e0007 */
[----:B------:R-:W-:Y:S05]  /*0eb0*/  CALL.REL.NOINC `($__internal_2_$__cuda_sm20_rem_u64) ;  /* 0x0000001400f87944 */ /* 0x000fea0003c00000 */
[----:B------:R-:W-:Y:S01]  /*0ec0*/  MOV R8, R0 ;  /* 0x0000000000087202 */ /* 0x000fe20000000f00 */
[----:B------:R-:W-:-:S07]  /*0ed0*/  IMAD.MOV.U32 R9, RZ, RZ, R3 ;  /* 0x000000ffff097224 */ /* 0x000fce00078e0003 */
.L_x_29:
[----:B------:R-:W-:Y:S05]  /*0ee0*/  BSYNC.RECONVERGENT B0 ;  /* 0x0000000000007941 */ /* 0x000fea0003800200 */
.L_x_27:
[----:B------:R-:W-:Y:S01]  /*0ef0*/  IMAD.WIDE.U32 R6, R17, R16, RZ ;  /* 0x0000001011067225 */ /* 0x000fe200078e00ff */
[C---:B------:R-:W-:Y:S02]  /*0f00*/  ISETP.GT.U32.AND P0, PT, R14.reuse, 0x1, PT ;  /* 0x000000010e00780c */ /* 0x040fe40003f04070 */
[----:B------:R-:W-:Y:S02]  /*0f10*/  SHF.R.U64 R14, R14, 0x1, R15 ;  /* 0x000000010e0e7819 */ /* 0x000fe4000000120f */
[----:B------:R-:W-:Y:S01]  /*0f20*/  ISETP.GT.U32.AND.EX P0, PT, R15, RZ, PT, P0 ;  /* 0x000000ff0f00720c */ /* 0x000fe20003f04100 */
[----:B------:R-:W-:Y:S01]  /*0f30*/  IMAD.WIDE.U32 R10, P1, R16, R17, R6 ;  /* 0x00000011100a7225 */ /* 0x000fe20007820006 */
[----:B------:R-:W-:-:S03]  /*0f40*/  SHF.R.U32.HI R15, RZ, 0x1, R15 ;  /* 0x00000001ff0f7819 */ /* 0x000fc6000001160f */
[----:B------:R-:W-:-:S04]  /*0f50*/  IMAD.WIDE.U32 R6, R16, R16, RZ ;  /* 0x0000001010067225 */ /* 0x000fc800078e00ff */
[----:B------:R-:W-:Y:S01]  /*0f60*/  IMAD.X R13, RZ, RZ, RZ, P1 ;  /* 0x000000ffff0d7224 */ /* 0x000fe200008e06ff */
[----:B------:R-:W-:Y:S01]  /*0f70*/  IADD3 RZ, P1, PT, R7, R10, RZ ;  /* 0x0000000a07ff7210 */ /* 0x000fe20007f3e0ff */
[----:B------:R-:W-:-:S04]  /*0f80*/  IMAD.MOV.U32 R12, RZ, RZ, R11 ;  /* 0x000000ffff0c7224 */ /* 0x000fc800078e000b */
[----:B------:R-:W-:-:S04]  /*0f90*/  IMAD.WIDE.U32.X R16, R17, R17, R12, P1 ;  /* 0x0000001111107225 */ /* 0x000fc800008e040c */
[----:B------:R-:W-:Y:S01]  /*0fa0*/  IMAD.MOV.U32 R3, RZ, RZ, R17 ;  /* 0x000000ffff037224 */ /* 0x000fe200078e0011 */
[----:B------:R-:W-:Y:S01]  /*0fb0*/  MOV R0, R16 ;  /* 0x0000001000007202 */ /* 0x000fe20000000f00 */
[----:B------:R-:W-:Y:S06]  /*0fc0*/  @P0 BRA `(.L_x_30) ;  /* 0xfffffff800b40947 */ /* 0x000fec000383ffff */
.L_x_23:
[----:B------:R-:W0:Y:S01]  /*0fd0*/  LDCU.64 UR6, c[0x0][0x398] ;  /* 0x00007300ff0677ac */ /* 0x000e220008000a00 */
[----:B------:R-:W-:Y:S02]  /*0fe0*/  IMAD.MOV.U32 R14, RZ, RZ, 0x1 ;  /* 0x00000001ff0e7424 */ /* 0x000fe400078e00ff */
[----:B------:R-:W-:Y:S01]  /*0ff0*/  IMAD.MOV.U32 R15, RZ, RZ, 0x0 ;  /* 0x00000000ff0f7424 */ /* 0x000fe200078e00ff */
[----:B0-----:R-:W-:-:S04]  /*1000*/  UIADD3 UR6, UP0, UPT, UR6, -0x2, URZ ;  /* 0xfffffffe06067890 */ /* 0x001fc8000ff1e0ff */
[----:B------:R-:W-:Y:S02]  /*1010*/  UIADD3.X UR8, UPT, UPT, UR7, -0x1, URZ, UP0, !UPT ;  /* 0xffffffff07087890 */ /* 0x000fe400087fe4ff */
[----:B------:R-:W-:-:S04]  /*1020*/  UISETP.NE.U32.AND UP0, UPT, UR6, URZ, UPT ;  /* 0x000000ff0600728c */ /* 0x000fc8000bf05070 */
[----:B------:R-:W-:-:S09]  /*1030*/  UISETP.NE.AND.EX UP0, UPT, UR8, URZ, UPT, UP0 ;  /* 0x000000ff0800728c */ /* 0x000fd2000bf05300 */
[----:B------:R-:W-:Y:S05]  /*1040*/  BRA.U !UP0, `(.L_x_31) ;  /* 0x0000000508687547 */ /* 0x000fea000b800000 */
[----:B------:R-:W-:Y:S01]  /*1050*/  MOV R16, R8 ;  /* 0x0000000800107202 */ /* 0x000fe20000000f00 */
[----:B------:R-:W-:Y:S01]  /*1060*/  IMAD.MOV.U32 R3, RZ, RZ, R9 ;  /* 0x000000ffff037224 */ /* 0x000fe200078e0009 */
[----:B------:R-:W0:Y:S01]  /*1070*/  LDCU UR9, c[0x0][0x39c] ;  /* 0x00007380ff0977ac */ /* 0x000e220008000800 */
[----:B------:R-:W-:Y:S02]  /*1080*/  IMAD.MOV.U32 R14, RZ, RZ, 0x1 ;  /* 0x00000001ff0e7424 */ /* 0x000fe400078e00ff */
[----:B------:R-:W-:Y:S01]  /*1090*/  IMAD.MOV.U32 R15, RZ, RZ, 0x0 ;  /* 0x00000000ff0f7424 */ /* 0x000fe200078e00ff */
[----:B------:R-:W1:Y:S06]  /*10a0*/  LDCU UR10, c[0x0][0x398] ;  /* 0x00007300ff0a77ac */ /* 0x000e6c0008000800 */
.L_x_38:
        /* <DEDUP_REMOVED lines=23> */
.L_x_33:
[----:B------:R-:W-:Y:S01]  /*1220*/  IMAD.MOV.U32 R0, RZ, RZ, R16 ;  /* 0x000000ffff007224 */ /* 0x000fe200078e0010 */
[----:B------:R-:W-:-:S07]  /*1230*/  MOV R6, 0x1250 ;  /* 0x0000125000067802 */ /* 0x000fce0000000f00 */
[----:B-1----:R-:W-:Y:S05]  /*1240*/  CALL.REL.NOINC `($__internal_2_$__cuda_sm20_rem_u64) ;  /* 0x0000001400147944 */ /* 0x002fea0003c00000 */
[----:B------:R-:W-:Y:S01]  /*1250*/  MOV R16, R0 ;  /* 0x0000000000107202 */ /* 0x000fe20000000f00 */
[----:B------:R-:W-:-:S07]  /*1260*/  IMAD.MOV.U32 R17, RZ, RZ, R3 ;  /* 0x000000ffff117224 */ /* 0x000fce00078e0003 */
.L_x_34:
[----:B------:R-:W-:Y:S05]  /*1270*/  BSYNC.RECONVERGENT B0 ;  /* 0x0000000000007941 */ /* 0x000fea0003800200 */
.L_x_32:
[----:B------:R-:W-:-:S04]  /*1280*/  ULOP3.LUT UR7, UR6, 0x1, URZ, 0xc0, !UPT ;  /* 0x0000000106077892 */ /* 0x000fc8000f8ec0ff */
[----:B------:R-:W-:-:S04]  /*1290*/  UISETP.NE.U32.AND UP0, UPT, UR7, 0x1, UPT ;  /* 0x000000010700788c */ /* 0x000fc8000bf05070 */
[----:B------:R-:W-:-:S09]  /*12a0*/  UISETP.NE.U32.AND.EX UP0, UPT, URZ, URZ, UPT, UP0 ;  /* 0x000000ffff00728c */ /* 0x000fd2000bf05100 */
[----:B------:R-:W-:Y:S05]  /*12b0*/  BRA.U UP0, `(.L_x_35) ;  /* 0x0000000100947547 */ /* 0x000fea000b800000 */
        /* <DEDUP_REMOVED lines=30> */
.L_x_36:
[----:B------:R-:W-:Y:S01]  /*14a0*/  IMAD.MOV.U32 R0, RZ, RZ, R14 ;  /* 0x000000ffff007224 */ /* 0x000fe200078e000e */
[----:B------:R-:W-:Y:S02]  /*14b0*/  MOV R3, R15 ;  /* 0x0000000f00037202 */ /* 0x000fe40000000f00 */
[----:B------:R-:W-:-:S07]  /*14c0*/  MOV R6, 0x14e0 ;  /* 0x000014e000067802 */ /* 0x000fce0000000f00 */
[----:B------:R-:W-:Y:S05]  /*14d0*/  CALL.REL.NOINC `($__internal_2_$__cuda_sm20_rem_u64) ;  /* 0x0000001000707944 */ /* 0x000fea0003c00000 */
[----:B------:R-:W-:Y:S02]  /*14e0*/  IMAD.MOV.U32 R14, RZ, RZ, R0 ;  /* 0x000000ffff0e7224 */ /* 0x000fe400078e0000 */
[----:B------:R-:W-:-:S07]  /*14f0*/  IMAD.MOV.U32 R15, RZ, RZ, R3 ;  /* 0x000000ffff0f7224 */ /* 0x000fce00078e0003 */
.L_x_37:
[----:B------:R-:W-:Y:S05]  /*1500*/  BSYNC.RECONVERGENT B0 ;  /* 0x0000000000007941 */ /* 0x000fea0003800200 */
.L_x_35:
[----:B------:R-:W-:Y:S01]  /*1510*/  IMAD.WIDE.U32 R6, R17, R16, RZ ;  /* 0x0000001011067225 */ /* 0x000fe200078e00ff */
[----:B------:R-:W-:Y:S02]  /*1520*/  UISETP.GT.U32.AND UP0, UPT, UR6, 0x1, UPT ;  /* 0x000000010600788c */ /* 0x000fe4000bf04070 */
[----:B------:R-:W-:Y:S02]  /*1530*/  USHF.R.U32.HI UR7, URZ, 0x1, UR8 ;  /* 0x00000001ff077899 */ /* 0x000fe40008011608 */
[----:B------:R-:W-:Y:S01]  /*1540*/  UISETP.GT.U32.AND.EX UP0, UPT, UR8, URZ, UPT, UP0 ;  /* 0x000000ff0800728c */ /* 0x000fe2000bf04100 */
[----:B------:R-:W-:Y:S01]  /*1550*/  IMAD.WIDE.U32 R10, P0, R16, R17, R6 ;  /* 0x00000011100a7225 */ /* 0x000fe20007800006 */
[----:B------:R-:W-:-:S03]  /*1560*/  USHF.R.U64 UR6, UR6, 0x1, UR8 ;  /* 0x0000000106067899 */ /* 0x000fc60008001208 */
[----:B------:R-:W-:Y:S01]  /*1570*/  IMAD.WIDE.U32 R6, R16, R16, RZ ;  /* 0x0000001010067225 */ /* 0x000fe200078e00ff */
[----:B------:R-:W-:Y:S01]  /*1580*/  MOV R12, R11 ;  /* 0x0000000b000c7202 */ /* 0x000fe20000000f00 */
[----:B------:R-:W-:Y:S02]  /*1590*/  UMOV UR8, UR7 ;  /* 0x0000000700087c82 */ /* 0x000fe40008000000 */
[----:B------:R-:W-:Y:S01]  /*15a0*/  IMAD.X R13, RZ, RZ, RZ, P0 ;  /* 0x000000ffff0d7224 */ /* 0x000fe200000e06ff */
[----:B------:R-:W-:-:S05]  /*15b0*/  IADD3 RZ, P0, PT, R7, R10, RZ ;  /* 0x0000000a07ff7210 */ /* 0x000fca0007f1e0ff */
[----:B------:R-:W-:-:S04]  /*15c0*/  IMAD.WIDE.U32.X R16, R17, R17, R12, P0 ;  /* 0x0000001111107225 */ /* 0x000fc800000e040c */
[----:B------:R-:W-:Y:S01]  /*15d0*/  IMAD.MOV.U32 R3, RZ, RZ, R17 ;  /* 0x000000ffff037224 */ /* 0x000fe200078e0011 */
[----:B------:R-:W-:Y:S06]  /*15e0*/  BRA.U UP0, `(.L_x_38) ;  /* 0xfffffff900b07547 */ /* 0x000fec000b83ffff */
.L_x_31:
[----:B------:R-:W-:Y:S01]  /*15f0*/  ISETP.NE.U32.AND P0, PT, R5, RZ, PT ;  /* 0x000000ff0500720c */ /* 0x000fe20003f05070 */
[----:B------:R-:W0:Y:S01]  /*1600*/  LDCU.64 UR6, c[0x0][0x358] ;  /* 0x00006b00ff0677ac */ /* 0x000e220008000a00 */
[----:B------:R-:W-:Y:S01]  /*1610*/  IMAD.MOV.U32 R16, RZ, RZ, R14 ;  /* 0x000000ffff107224 */ /* 0x000fe200078e000e */
[----:B------:R-:W-:Y:S01]  /*1620*/  BSSY.RECONVERGENT B0, `(.L_x_39) ;  /* 0x000005f000007945 */ /* 0x000fe20003800200 */
[----:B------:R-:W-:Y:S01]  /*1630*/  ISETP.NE.AND.EX P0, PT, R2, RZ, PT, P0 ;  /* 0x000000ff0200720c */ /* 0x000fe20003f05300 */
[----:B------:R-:W1:Y:S01]  /*1640*/  LDCU UR8, c[0x0][0x39c] ;  /* 0x00007380ff0877ac */ /* 0x000e620008000800 */
[----:B------:R-:W-:Y:S02]  /*1650*/  HFMA2 R14, -RZ, RZ, 0, 5.9604644775390625e-08 ;  /* 0x00000001ff0e7431 */ /* 0x000fe400000001ff */
[----:B------:R-:W-:Y:S01]  /*1660*/  IMAD.MOV.U32 R13, RZ, RZ, R15 ;  /* 0x000000ffff0d7224 */ /* 0x000fe200078e000f */
[----:B------:R-:W2:Y:S01]  /*1670*/  LDCU UR9, c[0x0][0x398] ;  /* 0x00007300ff0977ac */ /* 0x000ea20008000800 */
[----:B------:R-:W-:-:S07]  /*1680*/  IMAD.MOV.U32 R15, RZ, RZ, 0x0 ;  /* 0x00000000ff0f7424 */ /* 0x000fce00078e00ff */
[----:B------:R-:W-:Y:S05]  /*1690*/  @!P0 BRA `(.L_x_40) ;  /* 0x00000004005c8947 */ /* 0x000fea0003800000 */
[----:B------:R-:W-:Y:S01]  /*16a0*/  IMAD.MOV.U32 R17, RZ, RZ, R5 ;  /* 0x000000ffff117224 */ /* 0x000fe200078e0005 */
[----:B------:R-:W-:Y:S01]  /*16b0*/  MOV R14, 0x1 ;  /* 0x00000001000e7802 */ /* 0x000fe20000000f00 */
[----:B------:R-:W-:Y:S02]  /*16c0*/  IMAD.MOV.U32 R20, RZ, RZ, R2 ;  /* 0x000000ffff147224 */ /* 0x000fe400078e0002 */
[----:B------:R-:W-:-:S07]  /*16d0*/  IMAD.MOV.U32 R15, RZ, RZ, 0x0 ;  /* 0x00000000ff0f7424 */ /* 0x000fce00078e00ff */
.L_x_47:
[----:B-1----:R-:W-:Y:S01]  /*16e0*/  LOP3.LUT R0, R9, UR8, RZ, 0xfc, !PT ;  /* 0x0000000809007c12 */ /* 0x002fe2000f8efcff */
[----:B------:R-:W-:Y:S03]  /*16f0*/  BSSY.RECONVERGENT B1, `(.L_x_41) ;  /* 0x000001c000017945 */ /* 0x000fe60003800200 */
[----:B------:R-:W-:-:S13]  /*1700*/  ISETP.NE.U32.AND P0, PT, R0, RZ, PT ;  /* 0x000000ff0000720c */ /* 0x000fda0003f05070 */
[----:B------:R-:W-:Y:S05]  /*1710*/  @P0 BRA `(.L_x_42) ;  /* 0x00000000004c0947 */ /* 0x000fea0003800000 */
[----:B--2---:R-:W1:Y:S01]  /*1720*/  I2F.U32.RP R9, UR9 ;  /* 0x0000000900097d06 */ /* 0x004e620008209000 */
[----:B------:R-:W-:-:S07]  /*1730*/  ISETP.NE.U32.AND P1, PT, RZ, UR9, PT ;  /* 0x00000009ff007c0c */ /* 0x000fce000bf25070 */
[----:B-1----:R-:W1:Y:S02]  /*1740*/  MUFU.RCP R9, R9 ;  /* 0x0000000900097308 */ /* 0x002e640000001000 */
[----:B-1----:R-:W-:Y:S02]  /*1750*/  VIADD R6, R9, 0xffffffe ;  /* 0x0ffffffe09067836 */ /* 0x002fe40000000000 */
[----:B------:R-:W-:-:S04]  /*1760*/  HFMA2 R9, -RZ, RZ, 0, 0 ;  /* 0x00000000ff097431 */ /* 0x000fc800000001ff */
[----:B------:R1:W2:Y:S02]  /*1770*/  F2I.FTZ.U32.TRUNC.NTZ R7, R6 ;  /* 0x0000000600077305 */ /* 0x0002a4000021f000 */
[----:B-1----:R-:W-:Y:S01]  /*1780*/  MOV R6, RZ ;  /* 0x000000ff00067202 */ /* 0x002fe20000000f00 */
[----:B--2---:R-:W-:-:S04]  /*1790*/  IMAD.MOV R3, RZ, RZ, -R7 ;  /* 0x000000ffff037224 */ /* 0x004fc800078e0a07 */
[----:B------:R-:W-:-:S04]  /*17a0*/  IMAD R3, R3, UR9, RZ ;  /* 0x0000000903037c24 */ /* 0x000fc8000f8e02ff */
[----:B------:R-:W-:-:S06]  /*17b0*/  IMAD.HI.U32 R3, R7, R3, R6 ;  /* 0x0000000307037227 */ /* 0x000fcc00078e0006 */
[----:B------:R-:W-:-:S04]  /*17c0*/  IMAD.HI.U32 R0, R3, R8, RZ ;  /* 0x0000000803007227 */ /* 0x000fc800078e00ff */
[----:B------:R-:W-:-:S04]  /*17d0*/  IMAD.MOV R3, RZ, RZ, -R0 ;  /* 0x000000ffff037224 */ /* 0x000fc800078e0a00 */
[----:B------:R-:W-:-:S05]  /*17e0*/  IMAD R8, R3, UR9, R8 ;  /* 0x0000000903087c24 */ /* 0x000fca000f8e0208 */
[----:B------:R-:W-:-:S13]  /*17f0*/  ISETP.GE.U32.AND P0, PT, R8, UR9, PT ;  /* 0x0000000908007c0c */ /* 0x000fda000bf06070 */
[----:B------:R-:W-:-:S05]  /*1800*/  @P0 VIADD R8, R8, -UR9 ;  /* 0x8000000908080c36 */ /* 0x000fca0008000000 */
[----:B------:R-:W-:-:S13]  /*1810*/  ISETP.GE.U32.AND P0, PT, R8, UR9, PT ;  /* 0x0000000908007c0c */ /* 0x000fda000bf06070 */
[----:B------:R-:W-:Y:S01]  /*1820*/  @P0 VIADD R8, R8, -UR9 ;  /* 0x8000000908080c36 */ /* 0x000fe20008000000 */
[----:B------:R-:W-:Y:S01]  /*1830*/  @!P1 LOP3.LUT R8, RZ, UR9, RZ, 0x33, !PT ;  /* 0x00000009ff089c12 */ /* 0x000fe2000f8e33ff */
[----:B------:R-:W-:Y:S06]  /*1840*/  BRA `(.L_x_43) ;  /* 0x0000000000187947 */ /* 0x000fec0003800000 */
.L_x_42:
[----:B------:R-:W-:Y:S01]  /*1850*/  IMAD.MOV.U32 R0, RZ, RZ, R8 ;  /* 0x000000ffff007224 */ /* 0x000fe200078e0008 */
[----:B------:R-:W-:Y:S01]  /*1860*/  MOV R6, 0x1890 ;  /* 0x0000189000067802 */ /* 0x000fe20000000f00 */
[----:B------:R-:W-:-:S07]  /*1870*/  IMAD.MOV.U32 R3, RZ, RZ, R9 ;  /* 0x000000ffff037224 */ /* 0x000fce00078e0009 */
[----:B0-2---:R-:W-:Y:S05]  /*1880*/  CALL.REL.NOINC `($__internal_2_$__cuda_sm20_rem_u64) ;  /* 0x0000000c00847944 */ /* 0x005fea0003c00000 */
[----:B------:R-:W-:Y:S01]  /*1890*/  IMAD.MOV.U32 R8, RZ, RZ, R0 ;  /* 0x000000ffff087224 */ /* 0x000fe200078e0000 */
[----:B------:R-:W-:-:S07]  /*18a0*/  MOV R9, R3 ;  /* 0x0000000300097202 */ /* 0x000fce0000000f00 */
.L_x_43:
[----:B0-----:R-:W-:Y:S05]  /*18b0*/  BSYNC.RECONVERGENT B1 ;  /* 0x0000000000017941 */ /* 0x001fea0003800200 */
.L_x_41:
[----:B------:R-:W-:Y:S01]  /*18c0*/  LOP3.LUT R0, R17, 0x1, RZ, 0xc0, !PT ;  /* 0x0000000111007812 */ /* 0x000fe200078ec0ff */
[----:B------:R-:W-:Y:S03]  /*18d0*/  BSSY.RECONVERGENT B1, `(.L_x_44) ;  /* 0x0000027000017945 */ /* 0x000fe60003800200 */
[----:B------:R-:W-:-:S04]  /*18e0*/  ISETP.NE.U32.AND P0, PT, R0, 0x1, PT ;  /* 0x000000010000780c */ /* 0x000fc80003f05070 */
[----:B------:R-:W-:-:S13]  /*18f0*/  ISETP.NE.U32.AND.EX P0, PT, RZ, RZ, PT, P0 ;  /* 0x000000ffff00720c */ /* 0x000fda0003f05100 */
[----:B------:R-:W-:Y:S05]  /*1900*/  @P0 BRA `(.L_x_45) ;  /* 0x00000000008c0947 */ /* 0x000fea0003800000 */
[----:B------:R-:W-:-:S04]  /*1910*/  IMAD.WIDE.U32 R6, R15, R8, RZ ;  /* 0x000000080f067225 */ /* 0x000fc800078e00ff */
        /* <DEDUP_REMOVED lines=13> */
[----:B0-----:R-:W-:-:S06]  /*19f0*/  VIADD R6, R10, 0xffffffe ;  /* 0x0ffffffe0a067836 */ /* 0x001fcc0000000000 */
[----:B------:R0:W1:Y:S02]  /*1a00*/  F2I.FTZ.U32.TRUNC.NTZ R7, R6 ;  /* 0x0000000600077305 */ /* 0x000064000021f000 */
[----:B0-----:R-:W-:Y:S01]  /*1a10*/  IMAD.MOV.U32 R6, RZ, RZ, RZ ;  /* 0x000000ffff067224 */ /* 0x001fe200078e00ff */
[----:B-1----:R-:W-:-:S05]  /*1a20*/  IADD3 R3, PT, PT, RZ, -R7, RZ ;  /* 0x80000007ff037210 */ /* 0x002fca0007ffe0ff */
        /* <DEDUP_REMOVED lines=11> */
.L_x_46:
[----:B------:R-:W-:Y:S01]  /*1ae0*/  IMAD.MOV.U32 R0, RZ, RZ, R14 ;  /* 0x000000ffff007224 */ /* 0x000fe200078e000e */
[----:B------:R-:W-:Y:S01]  /*1af0*/  MOV R6, 0x1b20 ;  /* 0x00001b2000067802 */ /* 0x000fe20000000f00 */
[----:B------:R-:W-:-:S07]  /*1b00*/  IMAD.MOV.U32 R3, RZ, RZ, R15 ;  /* 0x000000ffff037224 */ /* 0x000fce00078e000f */
[----:B------:R-:W-:Y:S05]  /*1b10*/  CALL.REL.NOINC `($__internal_2_$__cuda_sm20_rem_u64) ;  /* 0x0000000800e07944 */ /* 0x000fea0003c00000 */
[----:B------:R-:W-:Y:S01]  /*1b20*/  MOV R14, R0 ;  /* 0x00000000000e7202 */ /* 0x000fe20000000f00 */
[----:B------:R-:W-:-:S07]  /*1b30*/  IMAD.MOV.U32 R15, RZ, RZ, R3 ;  /* 0x000000ffff0f7224 */ /* 0x000fce00078e0003 */
.L_x_45:
[----:B------:R-:W-:Y:S05]  /*1b40*/  BSYNC.RECONVERGENT B1 ;  /* 0x0000000000017941 */ /* 0x000fea0003800200 */
.L_x_44:
[----:B------:R-:W-:-:S04]  /*1b50*/  IMAD.WIDE.U32 R6, R9, R8, RZ ;  /* 0x0000000809067225 */ /* 0x000fc800078e00ff */
[----:B------:R-:W-:-:S04]  /*1b60*/  IMAD.WIDE.U32 R10, P0, R8, R9, R6 ;  /* 0x00000009080a7225 */ /* 0x000fc80007800006 */
[----:B------:R-:W-:Y:S01]  /*1b70*/  IMAD.X R19, RZ, RZ, RZ, P0 ;  /* 0x000000ffff137224 */ /* 0x000fe200000e06ff */
[C---:B------:R-:W-:Y:S01]  /*1b80*/  ISETP.GT.U32.AND P0, PT, R17.reuse, 0x1, PT ;  /* 0x000000011100780c */ /* 0x040fe20003f04070 */
[----:B------:R-:W-:Y:S01]  /*1b90*/  IMAD.WIDE.U32 R6, R8, R8, RZ ;  /* 0x0000000808067225 */ /* 0x000fe200078e00ff */
[--C-:B------:R-:W-:Y:S02]  /*1ba0*/  SHF.R.U64 R17, R17, 0x1, R20.reuse ;  /* 0x0000000111117819 */ /* 0x100fe40000001214 */
[----:B------:R-:W-:Y:S01]  /*1bb0*/  ISETP.GT.U32.AND.EX P0, PT, R20, RZ, PT, P0 ;  /* 0x000000ff1400720c */ /* 0x000fe20003f04100 */
[----:B------:R-:W-:Y:S01]  /*1bc0*/  IMAD.MOV.U32 R18, RZ, RZ, R11 ;  /* 0x000000ffff127224 */ /* 0x000fe200078e000b */
[----:B------:R-:W-:Y:S02]  /*1bd0*/  IADD3 RZ, P1, PT, R7, R10, RZ ;  /* 0x0000000a07ff7210 */ /* 0x000fe40007f3e0ff */
[----:B------:R-:W-:-:S03]  /*1be0*/  SHF.R.U32.HI R20, RZ, 0x1, R20 ;  /* 0x00000001ff147819 */ /* 0x000fc60000011614 */
[----:B------:R-:W-:-:S06]  /*1bf0*/  IMAD.WIDE.U32.X R8, R9, R9, R18, P1 ;  /* 0x0000000909087225 */ /* 0x000fcc00008e0412 */
[----:B------:R-:W-:Y:S05]  /*1c00*/  @P0 BRA `(.L_x_47) ;  /* 0xfffffff800b40947 */ /* 0x000fea000383ffff */
.L_x_40:
[----:B012---:R-:W-:Y:S05]  /*1c10*/  BSYNC.RECONVERGENT B0 ;  /* 0x0000000000007941 */ /* 0x007fea0003800200 */
.L_x_39:
[----:B------:R-:W0:Y:S01]  /*1c20*/  LDC.64 R6, c[0x0][0x380] ;  /* 0x0000e000ff067b82 */ /* 0x000e220000000a00 */
[----:B------:R-:W-:Y:S01]  /*1c30*/  ISETP.NE.U32.AND P0, PT, R5, RZ, PT ;  /* 0x000000ff0500720c */ /* 0x000fe20003f05070 */
[----:B------:R-:W1:Y:S01]  /*1c40*/  LDCU UR8, c[0x0][0x39c] ;  /* 0x00007380ff0877ac */ /* 0x000e620008000800 */
[----:B------:R-:W-:Y:S01]  /*1c50*/  BSSY.RECONVERGENT B0, `(.L_x_48) ;  /* 0x000005e000007945 */ /* 0x000fe20003800200 */
[----:B------:R-:W-:Y:S01]  /*1c60*/  HFMA2 R8, -RZ, RZ, 0, 5.9604644775390625e-08 ;  /* 0x00000001ff087431 */ /* 0x000fe200000001ff */
[----:B------:R-:W-:Y:S01]  /*1c70*/  ISETP.NE.AND.EX P0, PT, R2, RZ, PT, P0 ;  /* 0x000000ff0200720c */ /* 0x000fe20003f05300 */
[----:B------:R-:W2:Y:S01]  /*1c80*/  LDCU UR9, c[0x0][0x398] ;  /* 0x00007300ff0977ac */ /* 0x000ea20008000800 */
[----:B------:R-:W-:Y:S02]  /*1c90*/  IMAD.MOV.U32 R9, RZ, RZ, 0x0 ;  /* 0x00000000ff097424 */ /* 0x000fe400078e00ff */
[----:B0-----:R-:W-:-:S05]  /*1ca0*/  IMAD.WIDE.U32 R6, R4, 0x8, R6 ;  /* 0x0000000804067825 */ /* 0x001fca00078e0006 */
[----:B------:R0:W-:Y:S04]  /*1cb0*/  STG.E.64 desc[UR6][R6.64], R14 ;  /* 0x0000000e06007986 */ /* 0x0001e8000c101b06 */
[----:B-12---:R-:W-:Y:S05]  /*1cc0*/  @!P0 BRA `(.L_x_49) ;  /* 0x0000000400588947 */ /* 0x006fea0003800000 */
[----:B------:R-:W-:Y:S02]  /*1cd0*/  IMAD.MOV.U32 R8, RZ, RZ, 0x1 ;  /* 0x00000001ff087424 */ /* 0x000fe400078e00ff */
[----:B------:R-:W-:-:S07]  /*1ce0*/  IMAD.MOV.U32 R9, RZ, RZ, 0x0 ;  /* 0x00000000ff097424 */ /* 0x000fce00078e00ff */
.L_x_56:
[----:B------:R-:W-:Y:S01]  /*1cf0*/  LOP3.LUT R0, R13, UR8, RZ, 0xfc, !PT ;  /* 0x000000080d007c12 */ /* 0x000fe2000f8efcff */
[----:B------:R-:W-:Y:S03]  /*1d00*/  BSSY.RECONVERGENT B1, `(.L_x_50) ;  /* 0x000001c000017945 */ /* 0x000fe60003800200 */
[----:B------:R-:W-:-:S13]  /*1d10*/  ISETP.NE.U32.AND P0, PT, R0, RZ, PT ;  /* 0x000000ff0000720c */ /* 0x000fda0003f05070 */
[----:B------:R-:W-:Y:S05]  /*1d20*/  @P0 BRA `(.L_x_51) ;  /* 0x00000000004c0947 */ /* 0x000fea0003800000 */
[----:B------:R-:W1:Y:S01]  /*1d30*/  I2F.U32.RP R10, UR9 ;  /* 0x00000009000a7d06 */ /* 0x000e620008209000 */
[----:B------:R-:W-:Y:S01]  /*1d40*/  ISETP.NE.U32.AND P1, PT, RZ, UR9, PT ;  /* 0x00000009ff007c0c */ /* 0x000fe2000bf25070 */
[----:B0-----:R-:W-:-:S06]  /*1d50*/  IMAD.MOV.U32 R15, RZ, RZ, RZ ;  /* 0x000000ffff0f7224 */ /* 0x001fcc00078e00ff */
[----:B-1----:R-:W0:Y:S02]  /*1d60*/  MUFU.RCP R10, R10 ;  /* 0x0000000a000a7308 */ /* 0x002e240000001000 */
        /* <DEDUP_REMOVED lines=15> */
.L_x_51:
[----:B------:R-:W-:Y:S01]  /*1e60*/  IMAD.MOV.U32 R0, RZ, RZ, R16 ;  /* 0x000000ffff007224 */ /* 0x000fe200078e0010 */
[----:B------:R-:W-:Y:S02]  /*1e70*/  MOV R3, R13 ;  /* 0x0000000d00037202 */ /* 0x000fe40000000f00 */
[----:B0-----:R-:W-:-:S07]  /*1e80*/  MOV R6, 0x1ea0 ;  /* 0x00001ea000067802 */ /* 0x001fce0000000f00 */
[----:B------:R-:W-:Y:S05]  /*1e90*/  CALL.REL.NOINC `($__internal_2_$__cuda_sm20_rem_u64) ;  /* 0x0000000800007944 */ /* 0x000fea0003c00000 */
[----:B------:R-:W-:Y:S02]  /*1ea0*/  IMAD.MOV.U32 R14, RZ, RZ, R0 ;  /* 0x000000ffff0e7224 */ /* 0x000fe400078e0000 */
[----:B------:R-:W-:-:S07]  /*1eb0*/  IMAD.MOV.U32 R15, RZ, RZ, R3 ;  /* 0x000000ffff0f7224 */ /* 0x000fce00078e0003 */
.L_x_52:
[----:B------:R-:W-:Y:S05]  /*1ec0*/  BSYNC.RECONVERGENT B1 ;  /* 0x0000000000017941 */ /* 0x000fea0003800200 */
.L_x_50:
        /* <DEDUP_REMOVED lines=8> */
[----:B------:R-:W-:-:S03]  /*1f50*/  IADD3.X R13, PT, PT, RZ, RZ, RZ, P0, !PT ;  /* 0x000000ffff0d7210 */ /* 0x000fc600007fe4ff */
[----:B------:R-:W-:Y:S01]  /*1f60*/  IMAD.MOV.U32 R12, RZ, RZ, R11 ;  /* 0x000000ffff0c7224 */ /* 0x000fe200078e000b */
[----:B------:R-:W-:-:S05]  /*1f70*/  IADD3 RZ, P0, PT, R7, R10, RZ ;  /* 0x0000000a07ff7210 */ /* 0x000fca0007f1e0ff */
[----:B------:R-:W-:-:S05]  /*1f80*/  IMAD.WIDE.U32.X R8, R9, R15, R12, P0 ;  /* 0x0000000f09087225 */ /* 0x000fca00000e040c */
[----:B------:R-:W-:-:S04]  /*1f90*/  LOP3.LUT R0, R9, UR8, RZ, 0xfc, !PT ;  /* 0x0000000809007c12 */ /* 0x000fc8000f8efcff */
[----:B------:R-:W-:-:S13]  /*1fa0*/  ISETP.NE.U32.AND P0, PT, R0, RZ, PT ;  /* 0x000000ff0000720c */ /* 0x000fda0003f05070 */
[----:B------:R-:W-:Y:S05]  /*1fb0*/  @P0 BRA `(.L_x_55) ;  /* 0x00000000004c0947 */ /* 0x000fea0003800000 */
[----:B------:R-:W0:Y:S01]  /*1fc0*/  I2F.U32.RP R9, UR9 ;  /* 0x0000000900097d06 */ /* 0x000e220008209000 */
[----:B------:R-:W-:-:S07]  /*1fd0*/  ISETP.NE.U32.AND P1, PT, RZ, UR9, PT ;  /* 0x00000009ff007c0c */ /* 0x000fce000bf25070 */
[----:B0-----:R-:W0:Y:S02]  /*1fe0*/  MUFU.RCP R9, R9 ;  /* 0x0000000900097308 */ /* 0x001e240000001000 */
[----:B0-----:R-:W-:Y:S02]  /*1ff0*/  VIADD R6, R9, 0xffffffe ;  /* 0x0ffffffe09067836 */ /* 0x001fe40000000000 */
[----:B------:R-:W-:-:S04]  /*2000*/  IMAD.MOV.U32 R9, RZ, RZ, RZ ;  /* 0x000000ffff097224 */ /* 0x000fc800078e00ff */
        /* <DEDUP_REMOVED lines=14> */
.L_x_55:
[----:B------:R-:W-:Y:S01]  /*20f0*/  MOV R0, R8 ;  /* 0x0000000800007202 */ /* 0x000fe20000000f00 */
[----:B------:R-:W-:Y:S01]  /*2100*/  IMAD.MOV.U32 R3, RZ, RZ, R9 ;  /* 0x000000ffff037224 */ /* 0x000fe200078e0009 */
[----:B------:R-:W-:-:S07]  /*2110*/  MOV R6, 0x2130 ;  /* 0x0000213000067802 */ /* 0x000fce0000000f00 */
[----:B------:R-:W-:Y:S05]  /*2120*/  CALL.REL.NOINC `($__internal_2_$__cuda_sm20_rem_u64) ;  /* 0x00000004005c7944 */ /* 0x000fea0003c00000 */
[----:B------:R-:W-:Y:S01]  /*2130*/  IMAD.MOV.U32 R8, RZ, RZ, R0 ;  /* 0x000000ffff087224 */ /* 0x000fe200078e0000 */
[----:B------:R-:W-:-:S07]  /*2140*/  MOV R9, R3 ;  /* 0x0000000300097202 */ /* 0x000fce0000000f00 */
.L_x_54:
[----:B------:R-:W-:Y:S05]  /*2150*/  BSYNC.RECONVERGENT B1 ;  /* 0x0000000000017941 */ /* 0x000fea0003800200 */
.L_x_53:
        /* <DEDUP_REMOVED lines=10> */
[----:B------:R-:W-:-:S03]  /*2200*/  IMAD.WIDE.U32.X R12, R15, R15, R12, P1 ;  /* 0x0000000f0f0c7225 */ /* 0x000fc600008e040c */
[----:B------:R-:W-:-:S03]  /*2210*/  MOV R16, R12 ;  /* 0x0000000c00107202 */ /* 0x000fc60000000f00 */
[----:B------:R-:W-:Y:S05]  /*2220*/  @P0 BRA `(.L_x_56) ;  /* 0xfffffff800b00947 */ /* 0x000fea000383ffff */
.L_x_49:
[----:B------:R-:W-:Y:S05]  /*2230*/  BSYNC.RECONVERGENT B0 ;  /* 0x0000000000007941 */ /* 0x000fea0003800200 */
.L_x_48:
[----:B------:R-:W1:Y:S02]  /*2240*/  LDC.64 R2, c[0x0][0x388] ;  /* 0x0000e200ff027b82 */ /* 0x000e640000000a00 */
[----:B-1----:R-:W-:-:S05]  /*2250*/  IMAD.WIDE.U32 R4, R4, 0x8, R2 ;  /* 0x0000000804047825 */ /* 0x002fca00078e0002 */
[----:B------:R-:W-:Y:S01]  /*2260*/  STG.E.64 desc[UR6][R4.64], R8 ;  /* 0x0000000804007986 */ /* 0x000fe2000c101b06 */
[----:B------:R-:W-:Y:S05]  /*2270*/  EXIT ;  /* 0x000000000000794d */ /* 0x000fea0003800000 */
        .weak           $__internal_1_$__cuda_sm20_div_u64
        .type           $__internal_1_$__cuda_sm20_div_u64,@function
        .size           $__internal_1_$__cuda_sm20_div_u64,($__internal_2_$__cuda_sm20_rem_u64 - $__internal_1_$__cuda_sm20_div_u64)
$__internal_1_$__cuda_sm20_div_u64:
[----:B------:R-:W0:Y:S01]  /*2280*/  LDC R6, c[0x0][0x390] ;  /* 0x0000e400ff067b82 */ /* 0x000e220000000800 */
[----:B------:R-:W-:-:S06]  /*2290*/  IMAD.MOV.U32 R7, RZ, RZ, RZ ;  /* 0x000000ffff077224 */ /* 0x000fcc00078e00ff */
[----:B0-----:R-:W0:Y:S08]  /*22a0*/  I2F.U64.RP R7, R6 ;  /* 0x0000000600077312 */ /* 0x001e300000309000 */
[----:B0-----:R-:W0:Y:S02]  /*22b0*/  MUFU.RCP R11, R7 ;  /* 0x00000007000b7308 */ /* 0x001e240000001000 */
[----:B0-----:R-:W-:-:S06]  /*22c0*/  VIADD R11, R11, 0x1ffffffe ;  /* 0x1ffffffe0b0b7836 */ /* 0x001fcc0000000000 */
[----:B------:R-:W0:Y:S02]  /*22d0*/  F2I.U64.TRUNC R12, R11 ;  /* 0x0000000b000c7311 */ /* 0x000e24000020d800 */
[----:B0-----:R-:W-:-:S04]  /*22e0*/  IMAD.WIDE.U32 R14, R12, R6, RZ ;  /* 0x000000060c0e7225 */ /* 0x001fc800078e00ff */
[----:B------:R-:W-:Y:S01]  /*22f0*/  IMAD R15, R13, R6, R15 ;  /* 0x000000060d0f7224 */ /* 0x000fe200078e020f */
[----:B------:R-:W-:-:S04]  /*2300*/  IADD3 R17, P0, PT, RZ, -R14, RZ ;  /* 0x8000000eff117210 */ /* 0x000fc80007f1e0ff */
[----:B------:R-:W-:Y:S01]  /*2310*/  IADD3.X R19, PT, PT, RZ, ~R15, RZ, P0, !PT ;  /* 0x8000000fff137210 */ /* 0x000fe200007fe4ff */
[----:B------:R-:W-:-:S04]  /*2320*/  IMAD.HI.U32 R14, R12, R17, RZ ;  /* 0x000000110c0e7227 */ /* 0x000fc800078e00ff */
[----:B------:R-:W-:Y:S02]  /*2330*/  IMAD.MOV.U32 R15, RZ, RZ, R12 ;  /* 0x000000ffff0f7224 */ /* 0x000fe400078e000c */
[-C--:B------:R-:W-:Y:S02]  /*2340*/  IMAD R21, R13, R19.reuse, RZ ;  /* 0x000000130d157224 */ /* 0x080fe400078e02ff */
[----:B------:R-:W-:-:S04]  /*2350*/  IMAD.WIDE.U32 R14, P0, R12, R19, R14 ;  /* 0x000000130c0e7225 */ /* 0x000fc8000780000e */
[----:B------:R-:W-:-:S04]  /*2360*/  IMAD.HI.U32 R7, R13, R19, RZ ;  /* 0x000000130d077227 */ /* 0x000fc800078e00ff */
[----:B------:R-:W-:-:S04]  /*2370*/  IMAD.HI.U32 R14, P1, R13, R17, R14 ;  /* 0x000000110d0e7227 */ /* 0x000fc8000782000e */
[----:B------:R-:W-:Y:S01]  /*2380*/  IMAD.X R7, R7, 0x1, R13, P0 ;  /* 0x0000000107077824 */ /* 0x000fe200000e060d */
[----:B------:R-:W-:-:S04]  /*2390*/  IADD3 R15, P2, PT, R21, R14, RZ ;  /* 0x0000000e150f7210 */ /* 0x000fc80007f5e0ff */
[----:B------:R-:W-:Y:S01]  /*23a0*/  IADD3.X R7, PT, PT, RZ, RZ, R7, P2, P1 ;  /* 0x000000ffff077210 */ /* 0x000fe200017e2407 */
[----:B------:R-:W-:-:S03]  /*23b0*/  IMAD.WIDE.U32 R12, R15, R6, RZ ;  /* 0x000000060f0c7225 */ /* 0x000fc600078e00ff */
[----:B------:R-:W-:Y:S01]  /*23c0*/  IADD3 R11, P0, PT, RZ, -R12, RZ ;  /* 0x8000000cff0b7210 */ /* 0x000fe20007f1e0ff */
[----:B------:R-:W-:Y:S02]  /*23d0*/  IMAD R12, R7, R6, R13 ;  /* 0x00000006070c7224 */ /* 0x000fe400078e020d */
[----:B------:R-:W-:Y:S02]  /*23e0*/  IMAD.MOV.U32 R13, RZ, RZ, RZ ;  /* 0x000000ffff0d7224 */ /* 0x000fe400078e00ff */
[----:B------:R-:W-:Y:S01]  /*23f0*/  IMAD.HI.U32 R14, R15, R11, RZ ;  /* 0x0000000b0f0e7227 */ /* 0x000fe200078e00ff */
[----:B------:R-:W-:-:S05]  /*2400*/  IADD3.X R12, PT, PT, RZ, ~R12, RZ, P0, !PT ;  /* 0x8000000cff0c7210 */ /* 0x000fca00007fe4ff */
[----:B------:R-:W-:-:S04]  /*2410*/  IMAD.WIDE.U32 R14, P0, R15, R12, R14 ;  /* 0x0000000c0f0e7225 */ /* 0x000fc8000780000e */
[C---:B------:R-:W-:Y:S02]  /*2420*/  IMAD R16, R7.reuse, R12, RZ ;  /* 0x0000000c07107224 */ /* 0x040fe400078e02ff */
[----:B------:R-:W-:-:S04]  /*2430*/  IMAD.HI.U32 R11, P1, R7, R11, R14 ;  /* 0x0000000b070b7227 */ /* 0x000fc8000782000e */
[----:B------:R-:W-:Y:S01]  /*2440*/  IMAD.HI.U32 R12, R7, R12, RZ ;  /* 0x0000000c070c7227 */ /* 0x000fe200078e00ff */
[----:B------:R-:W-:-:S03]  /*2450*/  IADD3 R11, P2, PT, R16, R11, RZ ;  /* 0x0000000b100b7210 */ /* 0x000fc60007f5e0ff */
[----:B------:R-:W-:Y:S02]  /*2460*/  IMAD.X R7, R12, 0x1, R7, P0 ;  /* 0x000000010c077824 */ /* 0x000fe400000e0607 */
[----:B------:R-:W-:-:S03]  /*2470*/  IMAD.HI.U32 R12, R11, R8, RZ ;  /* 0x000000080b0c7227 */ /* 0x000fc600078e00ff */
[----:B------:R-:W-:Y:S01]  /*2480*/  IADD3.X R7, PT, PT, RZ, RZ, R7, P2, P1 ;  /* 0x000000ffff077210 */ /* 0x000fe200017e2407 */
        /* <DEDUP_REMOVED lines=8> */
[----:B------:R-:W-:Y:S02]  /*2510*/  IADD3 R17, P0, PT, -R12, R8, RZ ;  /* 0x000000080c117210 */ /* 0x000fe40007f1e1ff */
[----:B------:R-:W-:Y:S01]  /*2520*/  IADD3 R12, P2, PT, R11, 0x1, RZ ;  /* 0x000000010b0c7810 */ /* 0x000fe20007f5e0ff */
[-C--:B------:R-:W-:Y:S01]  /*2530*/  IMAD R14, R7, R6.reuse, R13 ;  /* 0x00000006070e7224 */ /* 0x080fe200078e020d */
[----:B------:R-:W-:-:S03]  /*2540*/  IADD3 R13, P1, PT, R17, -R6, RZ ;  /* 0x80000006110d7210 */ /* 0x000fc60007f3e0ff */
[----:B------:R-:W-:Y:S01]  /*2550*/  IMAD.X R16, R9, 0x1, ~R14, P0 ;  /* 0x0000000109107824 */ /* 0x000fe200000e0e0e */
[----:B------:R-:W-:Y:S02]  /*2560*/  ISETP.GE.U32.AND P0, PT, R17, R6, PT ;  /* 0x000000061100720c */ /* 0x000fe40003f06070 */
[----:B------:R-:W-:Y:S02]  /*2570*/  IADD3.X R14, PT, PT, RZ, R7, RZ, P2, !PT ;  /* 0x00000007ff0e7210 */ /* 0x000fe400017fe4ff */
[C---:B------:R-:W-:Y:S02]  /*2580*/  ISETP.GE.U32.AND.EX P0, PT, R16.reuse, RZ, PT, P0 ;  /* 0x000000ff1000720c */ /* 0x040fe40003f06100 */
[----:B------:R-:W-:Y:S02]  /*2590*/  IADD3.X R15, PT, PT, R16, -0x1, RZ, P1, !PT ;  /* 0xffffffff100f7810 */ /* 0x000fe40000ffe4ff */
[----:B------:R-:W-:Y:S02]  /*25a0*/  SEL R13, R13, R17, P0 ;  /* 0x000000110d0d7207 */ /* 0x000fe40000000000 */
[----:B------:R-:W-:-:S02]  /*25b0*/  SEL R11, R12, R11, P0 ;  /* 0x0000000b0c0b7207 */ /* 0x000fc40000000000 */
[----:B------:R-:W-:Y:S02]  /*25c0*/  SEL R15, R15, R16, P0 ;  /* 0x000000100f0f7207 */ /* 0x000fe40000000000 */
[----:B------:R-:W-:Y:S02]  /*25d0*/  SEL R12, R14, R7, P0 ;  /* 0x000000070e0c7207 */ /* 0x000fe40000000000 */
[----:B------:R-:W-:Y:S02]  /*25e0*/  ISETP.GE.U32.AND P0, PT, R13, R6, PT ;  /* 0x000000060d00720c */ /* 0x000fe40003f06070 */
[----:B------:R-:W-:Y:S02]  /*25f0*/  IADD3 R14, P2, PT, R11, 0x1, RZ ;  /* 0x000000010b0e7810 */ /* 0x000fe40007f5e0ff */
[----:B------:R-:W-:Y:S02]  /*2600*/  ISETP.GE.U32.AND.EX P0, PT, R15, RZ, PT, P0 ;  /* 0x000000ff0f00720c */ /* 0x000fe40003f06100 */
[----:B------:R-:W-:Y:S01]  /*2610*/  ISETP.NE.U32.AND P1, PT, R6, RZ, PT ;  /* 0x000000ff0600720c */ /* 0x000fe20003f25070 */
[----:B------:R-:W-:Y:S01]  /*2620*/  IMAD.X R15, RZ, RZ, R12, P2 ;  /* 0x000000ffff0f7224 */ /* 0x000fe200010e060c */
[----:B------:R-:W-:Y:S01]  /*2630*/  SEL R14, R14, R11, P0 ;  /* 0x0000000b0e0e7207 */ /* 0x000fe20000000000 */
[----:B------:R-:W-:Y:S01]  /*2640*/  IMAD.MOV.U32 R11, RZ, RZ, 0x0 ;  /* 0x00000000ff0b7424 */ /* 0x000fe200078e00ff */
[----:B------:R-:W-:-:S02]  /*2650*/  ISETP.NE.AND.EX P1, PT, RZ, RZ, PT, P1 ;  /* 0x000000ffff00720c */ /* 0x000fc40003f25310 */
[----:B------:R-:W-:Y:S02]  /*2660*/  SEL R15, R15, R12, P0 ;  /* 0x0000000c0f0f7207 */ /* 0x000fe40000000000 */
[----:B------:R-:W-:Y:S02]  /*2670*/  SEL R14, R14, 0xffffffff, P1 ;  /* 0xffffffff0e0e7807 */ /* 0x000fe40000800000 */
[----:B------:R-:W-:Y:S01]  /*2680*/  SEL R15, R15, 0xffffffff, P1 ;  /* 0xffffffff0f0f7807 */ /* 0x000fe20000800000 */
[----:B------:R-:W-:Y:S06]  /*2690*/  RET.REL.NODEC R10 `(_ZN3lux4cuda7twiddle30generate_twiddle_bitrev_kernelEPmS2_jjmm) ;  /* 0xffffffd80a587950 */ /* 0x000fec0003c3ffff */
        .weak           $__internal_2_$__cuda_sm20_rem_u64
        .type           $__internal_2_$__cuda_sm20_rem_u64,@function
        .size           $__internal_2_$__cuda_sm20_rem_u64,(.L_x_97 - $__internal_2_$__cuda_sm20_rem_u64)
$__internal_2_$__cuda_sm20_rem_u64:
[----:B------:R-:W0:Y:S08]  /*26a0*/  I2F.U64.RP R12, UR4 ;  /* 0x00000004000c7d12 */ /* 0x000e300008309000 */
[----:B0-----:R-:W0:Y:S02]  /*26b0*/  MUFU.RCP R12, R12 ;  /* 0x0000000c000c7308 */ /* 0x001e240000001000 */
[----:B0-----:R-:W-:-:S06]  /*26c0*/  IADD3 R18, PT, PT, R12, 0x1ffffffe, RZ ;  /* 0x1ffffffe0c127810 */ /* 0x001fcc0007ffe0ff */
[----:B------:R-:W0:Y:S02]  /*26d0*/  F2I.U64.TRUNC R18, R18 ;  /* 0x0000001200127311 */ /* 0x000e24000020d800 */
[----:B0-----:R-:W-:-:S04]  /*26e0*/  IMAD.WIDE.U32 R10, R18, UR4, RZ ;  /* 0x00000004120a7c25 */ /* 0x001fc8000f8e00ff */
[C---:B------:R-:W-:Y:S01]  /*26f0*/  IMAD R7, R18.reuse, UR5, R11 ;  /* 0x0000000512077c24 */ /* 0x040fe2000f8e020b */
[----:B------:R-:W-:Y:S01]  /*2700*/  IADD3 R11, P0, PT, RZ, -R10, RZ ;  /* 0x8000000aff0b7210 */ /* 0x000fe20007f1e0ff */
[----:B------:R-:W-:Y:S02]  /*2710*/  IMAD.MOV.U32 R23, RZ, RZ, R18 ;  /* 0x000000ffff177224 */ /* 0x000fe400078e0012 */
[----:B------:R-:W-:Y:S02]  /*2720*/  IMAD R7, R19, UR4, R7 ;  /* 0x0000000413077c24 */ /* 0x000fe4000f8e0207 */
        /* <DEDUP_REMOVED lines=8> */
[----:B------:R-:W-:-:S03]  /*27b0*/  IMAD.WIDE.U32 R18, R23, UR4, RZ ;  /* 0x0000000417127c25 */ /* 0x000fc6000f8e00ff */
[----:B------:R-:W-:Y:S01]  /*27c0*/  IADD3.X R7, PT, PT, RZ, RZ, R7, P2, P1 ;  /* 0x000000ffff077210 */ /* 0x000fe200017e2407 */
[----:B------:R-:W-:Y:S01]  /*27d0*/  IMAD R10, R23, UR5, R19 ;  /* 0x00000005170a7c24 */ /* 0x000fe2000f8e0213 */
[----:B------:R-:W-:Y:S01]  /*27e0*/  IADD3 R18, P0, PT, RZ, -R18, RZ ;  /* 0x80000012ff127210 */ /* 0x000fe20007f1e0ff */
[----:B------:R-:W-:Y:S02]  /*27f0*/  HFMA2 R19, -RZ, RZ, 0, 0 ;  /* 0x00000000ff137431 */ /* 0x000fe400000001ff */
[----:B------:R-:W-:Y:S02]  /*2800*/  IMAD R10, R7, UR4, R10 ;  /* 0x00000004070a7c24 */ /* 0x000fe4000f8e020a */
[----:B------:R-:W-:-:S04]  /*2810*/  IMAD.HI.U32 R22, R23, R18, RZ ;  /* 0x0000001217167227 */ /* 0x000fc800078e00ff */
[----:B------:R-:W-:-:S04]  /*2820*/  IMAD.X R12, RZ, RZ, ~R10, P0 ;  /* 0x000000ffff0c7224 */ /* 0x000fc800000e0e0a */
        /* <DEDUP_REMOVED lines=12> */
[----:B------:R-:W-:-:S03]  /*28f0*/  IADD3 R7, P1, PT, R7, R10, RZ ;  /* 0x0000000a07077210 */ /* 0x000fc60007f3e0ff */
[----:B------:R-:W-:Y:S02]  /*2900*/  IMAD.X R10, RZ, RZ, R12, P0 ;  /* 0x000000ffff0a7224 */ /* 0x000fe400000e060c */
[----:B------:R-:W-:-:S04]  /*2910*/  IMAD.WIDE.U32 R18, R7, UR4, RZ ;  /* 0x0000000407127c25 */ /* 0x000fc8000f8e00ff */
[----:B------:R-:W-:Y:S01]  /*2920*/  IMAD.X R10, RZ, RZ, R10, P1 ;  /* 0x000000ffff0a7224 */ /* 0x000fe200008e060a */
[----:B------:R-:W-:Y:S01]  /*2930*/  IADD3 R0, P1, PT, -R18, R0, RZ ;  /* 0x0000000012007210 */ /* 0x000fe20007f3e1ff */
[----:B------:R-:W-:-:S03]  /*2940*/  IMAD R7, R7, UR5, R19 ;  /* 0x0000000507077c24 */ /* 0x000fc6000f8e0213 */
[----:B------:R-:W-:Y:S01]  /*2950*/  ISETP.GE.U32.AND P0, PT, R0, UR4, PT ;  /* 0x0000000400007c0c */ /* 0x000fe2000bf06070 */
[----:B------:R-:W-:-:S05]  /*2960*/  IMAD R10, R10, UR4, R7 ;  /* 0x000000040a0a7c24 */ /* 0x000fca000f8e0207 */
[----:B------:R-:W-:Y:S02]  /*2970*/  IADD3.X R3, PT, PT, ~R10, R3, RZ, P1, !PT ;  /* 0x000000030a037210 */ /* 0x000fe40000ffe5ff */
[----:B------:R-:W-:Y:S02]  /*2980*/  IADD3 R7, P1, PT, R0, -UR4, RZ ;  /* 0x8000000400077c10 */ /* 0x000fe4000ff3e0ff */
[C---:B------:R-:W-:Y:S02]  /*2990*/  ISETP.GE.U32.AND.EX P0, PT, R3.reuse, UR5, PT, P0 ;  /* 0x0000000503007c0c */ /* 0x040fe4000bf06100 */
[----:B------:R-:W-:Y:S02]  /*29a0*/  IADD3.X R10, PT, PT, R3, ~UR5, RZ, P1, !PT ;  /* 0x80000005030a7c10 */ /* 0x000fe40008ffe4ff */
[----:B------:R-:W-:Y:S02]  /*29b0*/  SEL R7, R7, R0, P0 ;  /* 0x0000000007077207 */ /* 0x000fe40000000000 */
[----:B------:R-:W-:-:S02]  /*29c0*/  SEL R10, R10, R3, P0 ;  /* 0x000000030a0a7207 */ /* 0x000fc40000000000 */
[C---:B------:R-:W-:Y:S02]  /*29d0*/  ISETP.GE.U32.AND P0, PT, R7.reuse, UR4, PT ;  /* 0x0000000407007c0c */ /* 0x040fe4000bf06070 */
[----:B------:R-:W-:Y:S02]  /*29e0*/  IADD3 R0, P2, PT, R7, -UR4, RZ ;  /* 0x8000000407007c10 */ /* 0x000fe4000ff5e0ff */
[C---:B------:R-:W-:Y:S02]  /*29f0*/  ISETP.GE.U32.AND.EX P0, PT, R10.reuse, UR5, PT, P0 ;  /* 0x000000050a007c0c */ /* 0x040fe4000bf06100 */
[----:B------:R-:W-:Y:S02]  /*2a00*/  ISETP.NE.U32.AND P1, PT, RZ, UR4, PT ;  /* 0x00000004ff007c0c */ /* 0x000fe4000bf25070 */
[----:B------:R-:W-:Y:S02]  /*2a10*/  IADD3.X R3, PT, PT, R10, ~UR5, RZ, P2, !PT ;  /* 0x800000050a037c10 */ /* 0x000fe400097fe4ff */
[----:B------:R-:W-:Y:S01]  /*2a20*/  SEL R0, R0, R7, P0 ;  /* 0x0000000700007207 */ /* 0x000fe20000000000 */
[----:B------:R-:W-:Y:S01]  /*2a30*/  IMAD.MOV.U32 R7, RZ, RZ, 0x0 ;  /* 0x00000000ff077424 */ /* 0x000fe200078e00ff */
[----:B------:R-:W-:-:S02]  /*2a40*/  ISETP.NE.AND.EX P1, PT, RZ, UR5, PT, P1 ;  /* 0x00000005ff007c0c */ /* 0x000fc4000bf25310 */
[----:B------:R-:W-:Y:S02]  /*2a50*/  SEL R3, R3, R10, P0 ;  /* 0x0000000a03037207 */ /* 0x000fe40000000000 */
[----:B------:R-:W-:Y:S02]  /*2a60*/  SEL R0, R0, 0xffffffff, P1 ;  /* 0xffffffff00007807 */ /* 0x000fe40000800000 */
[----:B------:R-:W-:Y:S01]  /*2a70*/  SEL R3, R3, 0xffffffff, P1 ;  /* 0xffffffff03037807 */ /* 0x000fe20000800000 */
[----:B------:R-:W-:Y:S06]  /*2a80*/  RET.REL.NODEC R6 `(_ZN3lux4cuda7twiddle30generate_twiddle_bitrev_kernelEPmS2_jjmm) ;  /* 0xffffffd4065c7950 */ /* 0x000fec0003c3ffff */
.L_x_57:
        /* <DEDUP_REMOVED lines=15> */
.L_x_97:


//--------------------- .text._ZN3lux4cuda7twiddle23generate_twiddle_kernelEPmS2_jmm --------------------------
	.section	.text._ZN3lux4cuda7twiddle23generate_twiddle_kernelEPmS2_jmm,"ax",@progbits
	.align	128
        .global         _ZN3lux4cuda7twiddle23generate_twiddle_kernelEPmS2_jmm
        .type           _ZN3lux4cuda7twiddle23generate_twiddle_kernelEPmS2_jmm,@function
        .size           _ZN3lux4cuda7twiddle23generate_twiddle_kernelEPmS2_jmm,(.L_x_99 - _ZN3lux4cuda7twiddle23generate_twiddle_kernelEPmS2_jmm)
        .other          _ZN3lux4cuda7twiddle23generate_twiddle_kernelEPmS2_jmm,@"STO_CUDA_ENTRY STV_DEFAULT"
_ZN3lux4cuda7twiddle23generate_twiddle_kernelEPmS2_jmm:
.text._ZN3lux4cuda7twiddle23generate_twiddle_kernelEPmS2_jmm:
        /* <DEDUP_REMOVED lines=9> */
[----:B------:R-:W1:Y:S02]  /*0090*/  LDCU.64 UR6, c[0x0][0x3a0] ;  /* 0x00007400ff0677ac */ /* 0x000e640008000a00 */
[----:B-1----:R-:W-:Y:S01]  /*00a0*/  IMAD.U32 R0, RZ, RZ, UR6 ;  /* 0x00000006ff007e24 */ /* 0x002fe2000f8e00ff */
[----:B0-----:R-:W-:-:S04]  /*00b0*/  IADD3 R4, P0, PT, R4, -0x1, RZ ;  /* 0xffffffff04047810 */ /* 0x001fc80007f1e0ff */
[----:B------:R-:W-:Y:S01]  /*00c0*/  IADD3.X R6, PT, PT, R5, -0x1, RZ, P0, !PT ;  /* 0xffffffff05067810 */ /* 0x000fe200007fe4ff */
[----:B------:R-:W-:-:S03]  /*00d0*/  IMAD.U32 R5, RZ, RZ, UR7 ;  /* 0x00000007ff057e24 */ /* 0x000fc6000f8e00ff */
        /* <DEDUP_REMOVED lines=12> */
[----:B------:R-:W-:-:S05]  /*01a0*/  IMAD.HI.U32 R14, R3, R4, RZ ;  /* 0x00000004030e7227 */ /* 0x000fca00078e00ff */
[----:B------:R-:W-:-:S05]  /*01b0*/  IADD3 R3, PT, PT, -R14, RZ, RZ ;  /* 0x000000ff0e037210 */ /* 0x000fca0007ffe1ff */
[----:B------:R-:W-:-:S05]  /*01c0*/  IMAD R3, R3, UR5, R4 ;  /* 0x0000000503037c24 */ /* 0x000fca000f8e0204 */
[----:B------:R-:W-:-:S13]  /*01d0*/  ISETP.GE.U32.AND P0, PT, R3, UR5, PT ;  /* 0x0000000503007c0c */ /* 0x000fda000bf06070 */
[----:B------:R-:W-:Y:S02]  /*01e0*/  @P0 VIADD R3, R3, -UR5 ;  /* 0x8000000503030c36 */ /* 0x000fe40008000000 */
[----:B------:R-:W-:-:S03]  /*01f0*/  @P0 VIADD R14, R14, 0x1 ;  /* 0x000000010e0e0836 */ /* 0x000fc60000000000 */
[----:B------:R-:W-:-:S13]  /*0200*/  ISETP.GE.U32.AND P1, PT, R3, UR5, PT ;  /* 0x0000000503007c0c */ /* 0x000fda000bf26070 */
[----:B------:R-:W-:Y:S02]  /*0210*/  @P1 IADD3 R14, PT, PT, R14, 0x1, RZ ;  /* 0x000000010e0e1810 */ /* 0x000fe40007ffe0ff */
[----:B------:R-:W-:Y:S01]  /*0220*/  @!P2 LOP3.LUT R14, RZ, UR5, RZ, 0x33, !PT ;  /* 0x00000005ff0eac12 */ /* 0x000fe2000f8e33ff */
[----:B------:R-:W-:Y:S06]  /*0230*/  BRA `(.L_x_59) ;  /* 0x0000000000087947 */ /* 0x000fec0003800000 */
.L_x_58:
[----:B------:R-:W-:-:S07]  /*0240*/  MOV R10, 0x260 ;  /* 0x00000260000a7802 */ /* 0x000fce0000000f00 */
[----:B------:R-:W-:Y:S05]  /*0250*/  CALL.REL.NOINC `($__internal_3_$__cuda_sm20_div_u64) ;  /* 0x0000001800187944 */ /* 0x000fea0003c00000 */
.L_x_59:
[----:B------:R-:W0:Y:S01]  /*0260*/  LDCU UR6, c[0x0][0x390] ;  /* 0x00007200ff0677ac */ /* 0x000e220008000800 */
[----:B------:R-:W-:Y:S02]  /*0270*/  HFMA2 R19, -RZ, RZ, 0, 0 ;  /* 0x00000000ff137431 */ /* 0x000fe400000001ff */
[----:B------:R-:W-:Y:S01]  /*0280*/  IMAD.MOV.U32 R16, RZ, RZ, 0x1 ;  /* 0x00000001ff107424 */ /* 0x000fe200078e00ff */
[----:B------:R-:W1:Y:S01]  /*0290*/  LDCU.64 UR4, c[0x0][0x398] ;  /* 0x00007300ff0477ac */ /* 0x000e620008000a00 */
[----:B0-----:R-:W-:-:S04]  /*02a0*/  ISETP.GE.U32.AND P0, PT, R4, UR6, PT ;  /* 0x0000000604007c0c */ /* 0x001fc8000bf06070 */
[----:B------:R-:W-:-:S13]  /*02b0*/  ISETP.GE.U32.AND.EX P0, PT, R6, RZ, PT, P0 ;  /* 0x000000ff0600720c */ /* 0x000fda0003f06100 */
[----:B-1----:R-:W-:Y:S05]  /*02c0*/  @!P0 BRA `(.L_x_60) ;  /* 0x0000000400588947 */ /* 0x002fea0003800000 */
[----:B------:R-:W-:Y:S01]  /*02d0*/  IMAD.MOV.U32 R16, RZ, RZ, 0x1 ;  /* 0x00000001ff107424 */ /* 0x000fe200078e00ff */
[----:B------:R-:W0:Y:S01]  /*02e0*/  LDCU UR6, c[0x0][0x39c] ;  /* 0x00007380ff0677ac */ /* 0x000e220008000800 */
[----:B------:R-:W-:Y:S01]  /*02f0*/  IMAD.MOV.U32 R19, RZ, RZ, RZ ;  /* 0x000000ffff137224 */ /* 0x000fe200078e00ff */
[----:B------:R-:W1:Y:S06]  /*0300*/  LDCU UR7, c[0x0][0x398] ;  /* 0x00007300ff0777ac */ /* 0x000e6c0008000800 */
.L_x_67:
[----:B0-----:R-:W-:Y:S01]  /*0310*/  LOP3.LUT R2, R5, UR6, RZ, 0xfc, !PT ;  /* 0x0000000605027c12 */ /* 0x001fe2000f8efcff */
[----:B------:R-:W-:Y:S03]  /*0320*/  BSSY.RECONVERGENT B0, `(.L_x_61) ;  /* 0x000001c000007945 */ /* 0x000fe60003800200 */
[----:B------:R-:W-:-:S13]  /*0330*/  ISETP.NE.U32.AND P0, PT, R2, RZ, PT ;  /* 0x000000ff0200720c */ /* 0x000fda0003f05070 */
[----:B------:R-:W-:Y:S05]  /*0340*/  @P0 BRA `(.L_x_62) ;  /* 0x00000000004c0947 */ /* 0x000fea0003800000 */
[----:B-1----:R-:W0:Y:S01]  /*0350*/  I2F.U32.RP R4, UR7 ;  /* 0x0000000700047d06 */ /* 0x002e220008209000 */
[----:B------:R-:W-:Y:S02]  /*0360*/  ISETP.NE.U32.AND P1, PT, RZ, UR7, PT ;  /* 0x00000007ff007c0c */ /* 0x000fe4000bf25070 */
[----:B------:R-:W-:-:S05]  /*0370*/  MOV R13, RZ ;  /* 0x000000ff000d7202 */ /* 0x000fca0000000f00 */
        /* <DEDUP_REMOVED lines=11> */
[----:B------:R-:W-:-:S05]  /*0430*/  @P0 VIADD R12, R12, -UR7 ;  /* 0x800000070c0c0c36 */ /* 0x000fca0008000000 */
[----:B------:R-:W-:-:S13]  /*0440*/  ISETP.GE.U32.AND P0, PT, R12, UR7, PT ;  /* 0x000000070c007c0c */ /* 0x000fda000bf06070 */
[----:B------:R-:W-:Y:S01]  /*0450*/  @P0 VIADD R12, R12, -UR7 ;  /* 0x800000070c0c0c36 */ /* 0x000fe20008000000 */
[----:B------:R-:W-:Y:S01]  /*0460*/  @!P1 LOP3.LUT R12, RZ, UR7, RZ, 0x33, !PT ;  /* 0x00000007ff0c9c12 */ /* 0x000fe2000f8e33ff */
[----:B------:R-:W-:Y:S06]  /*0470*/  BRA `(.L_x_63) ;  /* 0x0000000000187947 */ /* 0x000fec0003800000 */
.L_x_62:
[----:B------:R-:W-:Y:S01]  /*0480*/  IMAD.MOV.U32 R2, RZ, RZ, R0 ;  /* 0x000000ffff027224 */ /* 0x000fe200078e0000 */
[----:B------:R-:W-:Y:S01]  /*0490*/  MOV R0, 0x4c0 ;  /* 0x000004c000007802 */ /* 0x000fe20000000f00 */
[----:B------:R-:W-:-:S07]  /*04a0*/  IMAD.MOV.U32 R3, RZ, RZ, R5 ;  /* 0x000000ffff037224 */ /* 0x000fce00078e0005 */
[----:B-1----:R-:W-:Y:S05]  /*04b0*/  CALL.REL.NOINC `($__internal_4_$__cuda_sm20_rem_u64) ;  /* 0x0000001800887944 */ /* 0x002fea0003c00000 */
[----:B------:R-:W-:Y:S01]  /*04c0*/  MOV R12, R2 ;  /* 0x00000002000c7202 */ /* 0x000fe20000000f00 */
[----:B------:R-:W-:-:S07]  /*04d0*/  IMAD.MOV.U32 R13, RZ, RZ, R3 ;  /* 0x000000ffff0d7224 */ /* 0x000fce00078e0003 */
.L_x_63:
[----:B------:R-:W-:Y:S05]  /*04e0*/  BSYNC.RECONVERGENT B0 ;  /* 0x0000000000007941 */ /* 0x000fea0003800200 */
.L_x_61:
[----:B------:R-:W-:-:S04]  /*04f0*/  LOP3.LUT R0, R14, 0x1, RZ, 0xc0, !PT ;  /* 0x000000010e007812 */ /* 0x000fc800078ec0ff */
[----:B------:R-:W-:-:S04]  /*0500*/  ISETP.NE.U32.AND P0, PT, R0, 0x1, PT ;  /* 0x000000010000780c */ /* 0x000fc80003f05070 */
[----:B------:R-:W-:-:S13]  /*0510*/  ISETP.NE.U32.AND.EX P0, PT, RZ, RZ, PT, P0 ;  /* 0x000000ffff00720c */ /* 0x000fda0003f05100 */
[----:B------:R-:W-:Y:S05]  /*0520*/  @P0 BRA `(.L_x_64) ;  /* 0x00000000008c0947 */ /* 0x000fea0003800000 */
[----:B------:R-:W-:Y:S01]  /*0530*/  IMAD.WIDE.U32 R2, R19, R12, RZ ;  /* 0x0000000c13027225 */ /* 0x000fe200078e00ff */
[----:B------:R-:W-:Y:S03]  /*0540*/  BSSY.RECONVERGENT B0, `(.L_x_64) ;  /* 0x0000021000007945 */ /* 0x000fe60003800200 */
        /* <DEDUP_REMOVED lines=15> */
[----:B0-----:R-:W-:Y:S02]  /*0640*/  HFMA2 R4, -RZ, RZ, 0, 0 ;  /* 0x00000000ff047431 */ /* 0x001fe400000001ff */
[----:B-1----:R-:W-:-:S04]  /*0650*/  IMAD.MOV R3, RZ, RZ, -R5 ;  /* 0x000000ffff037224 */ /* 0x002fc800078e0a05 */
        /* <DEDUP_REMOVED lines=11> */
.L_x_65:
[----:B------:R-:W-:-:S07]  /*0710*/  MOV R0, 0x730 ;  /* 0x0000073000007802 */ /* 0x000fce0000000f00 */
[----:B------:R-:W-:Y:S05]  /*0720*/  CALL.REL.NOINC `($__internal_4_$__cuda_sm20_rem_u64) ;  /* 0x0000001400ec7944 */ /* 0x000fea0003c00000 */
[----:B------:R-:W-:Y:S01]  /*0730*/  IMAD.MOV.U32 R16, RZ, RZ, R2 ;  /* 0x000000ffff107224 */ /* 0x000fe200078e0002 */
[----:B------:R-:W-:-:S07]  /*0740*/  MOV R19, R3 ;  /* 0x0000000300137202 */ /* 0x000fce0000000f00 */
.L_x_66:
[----:B------:R-:W-:Y:S05]  /*0750*/  BSYNC.RECONVERGENT B0 ;  /* 0x0000000000007941 */ /* 0x000fea0003800200 */
.L_x_64:
        /* <DEDUP_REMOVED lines=10> */
[----:B------:R-:W-:-:S03]  /*0800*/  IMAD.WIDE.U32.X R4, R13, R13, R6, P1 ;  /* 0x0000000d0d047225 */ /* 0x000fc600008e0406 */
[----:B------:R-:W-:Y:S01]  /*0810*/  MOV R0, R4 ;  /* 0x0000000400007202 */ /* 0x000fe20000000f00 */
[----:B------:R-:W-:Y:S06]  /*0820*/  @P0 BRA `(.L_x_67) ;  /* 0xfffffff800b80947 */ /* 0x000fec000383ffff */
.L_x_60:
        /* <DEDUP_REMOVED lines=8> */
[----:B------:R-:W-:Y:S01]  /*08b0*/  HFMA2 R13, -RZ, RZ, 0, 0 ;  /* 0x00000000ff0d7431 */ /* 0x000fe200000001ff */
[----:B------:R-:W-:Y:S01]  /*08c0*/  MOV R14, R16 ;  /* 0x00000010000e7202 */ /* 0x000fe20000000f00 */
[----:B------:R-:W-:Y:S01]  /*08d0*/  IMAD.MOV.U32 R3, RZ, RZ, R19 ;  /* 0x000000ffff037224 */ /* 0x000fe200078e0013 */
[----:B------:R-:W0:Y:S01]  /*08e0*/  LDCU UR9, c[0x0][0x39c] ;  /* 0x00007380ff0977ac */ /* 0x000e220008000800 */
[----:B------:R-:W-:Y:S01]  /*08f0*/  IMAD.MOV.U32 R12, RZ, RZ, 0x1 ;  /* 0x00000001ff0c7424 */ /* 0x000fe200078e00ff */
[----:B------:R-:W1:Y:S06]  /*0900*/  LDCU UR10, c[0x0][0x398] ;  /* 0x00007300ff0a77ac */ /* 0x000e6c0008000800 */
.L_x_75:
        /* <DEDUP_REMOVED lines=8> */
[----:B0-----:R-:W-:-:S06]  /*0990*/  VIADD R2, R4, 0xffffffe ;  /* 0x0ffffffe04027836 */ /* 0x001fcc0000000000 */
[----:B------:R0:W1:Y:S02]  /*09a0*/  F2I.FTZ.U32.TRUNC.NTZ R3, R2 ;  /* 0x0000000200037305 */ /* 0x000064000021f000 */
[----:B0-----:R-:W-:Y:S01]  /*09b0*/  MOV R2, RZ ;  /* 0x000000ff00027202 */ /* 0x001fe20000000f00 */
        /* <DEDUP_REMOVED lines=12> */
.L_x_70:
[----:B------:R-:W-:Y:S01]  /*0a80*/  IMAD.MOV.U32 R2, RZ, RZ, R14 ;  /* 0x000000ffff027224 */ /* 0x000fe200078e000e */
[----:B------:R-:W-:-:S07]  /*0a90*/  MOV R0, 0xab0 ;  /* 0x00000ab000007802 */ /* 0x000fce0000000f00 */
[----:B-1----:R-:W-:Y:S05]  /*0aa0*/  CALL.REL.NOINC `($__internal_4_$__cuda_sm20_rem_u64) ;  /* 0x00000014000c7944 */ /* 0x002fea0003c00000 */
[----:B------:R-:W-:Y:S01]  /*0ab0*/  MOV R14, R2 ;  /* 0x00000002000e7202 */ /* 0x000fe20000000f00 */
[----:B------:R-:W-:-:S07]  /*0ac0*/  IMAD.MOV.U32 R15, RZ, RZ, R3 ;  /* 0x000000ffff0f7224 */ /* 0x000fce00078e0003 */
.L_x_71:
[----:B------:R-:W-:Y:S05]  /*0ad0*/  BSYNC.RECONVERGENT B0 ;  /* 0x0000000000007941 */ /* 0x000fea0003800200 */
.L_x_69:
[----:B------:R-:W-:-:S04]  /*0ae0*/  ULOP3.LUT UR7, UR6, 0x1, URZ, 0xc0, !UPT ;  /* 0x0000000106077892 */ /* 0x000fc8000f8ec0ff */
[----:B------:R-:W-:-:S04]  /*0af0*/  UISETP.NE.U32.AND UP0, UPT, UR7, 0x1, UPT ;  /* 0x000000010700788c */ /* 0x000fc8000bf05070 */
[----:B------:R-:W-:-:S09]  /*0b00*/  UISETP.NE.U32.AND.EX UP0, UPT, URZ, URZ, UPT, UP0 ;  /* 0x000000ffff00728c */ /* 0x000fd2000bf05100 */
[----:B------:R-:W-:Y:S05]  /*0b10*/  BRA.U UP0, `(.L_x_72) ;  /* 0x00000001008c7547 */ /* 0x000fea000b800000 */
        /* <DEDUP_REMOVED lines=30> */
.L_x_73:
[----:B------:R-:W-:-:S07]  /*0d00*/  MOV R0, 0xd20 ;  /* 0x00000d2000007802 */ /* 0x000fce0000000f00 */
[----:B------:R-:W-:Y:S05]  /*0d10*/  CALL.REL.NOINC `($__internal_4_$__cuda_sm20_rem_u64) ;  /* 0x0000001000707944 */ /* 0x000fea0003c00000 */
[----:B------:R-:W-:Y:S01]  /*0d20*/  IMAD.MOV.U32 R12, RZ, RZ, R2 ;  /* 0x000000ffff0c7224 */ /* 0x000fe200078e0002 */
[----:B------:R-:W-:-:S07]  /*0d30*/  MOV R13, R3 ;  /* 0x00000003000d7202 */ /* 0x000fce0000000f00 */
.L_x_74:
[----:B------:R-:W-:Y:S05]  /*0d40*/  BSYNC.RECONVERGENT B0 ;  /* 0x0000000000007941 */ /* 0x000fea0003800200 */
.L_x_72:
[----:B------:R-:W-:Y:S01]  /*0d50*/  IMAD.WIDE.U32 R2, R15, R14, RZ ;  /* 0x0000000e0f027225 */ /* 0x000fe200078e00ff */
[----:B------:R-:W-:Y:S02]  /*0d60*/  UISETP.GT.U32.AND UP0, UPT, UR6, 0x1, UPT ;  /* 0x000000010600788c */ /* 0x000fe4000bf04070 */
[----:B------:R-:W-:Y:S02]  /*0d70*/  USHF.R.U32.HI UR7, URZ, 0x1, UR8 ;  /* 0x00000001ff077899 */ /* 0x000fe40008011608 */
[----:B------:R-:W-:Y:S01]  /*0d80*/  UISETP.GT.U32.AND.EX UP0, UPT, UR8, URZ, UPT, UP0 ;  /* 0x000000ff0800728c */ /* 0x000fe2000bf04100 */
[----:B------:R-:W-:Y:S01]  /*0d90*/  IMAD.WIDE.U32 R4, P0, R14, R15, R2 ;  /* 0x0000000f0e047225 */ /* 0x000fe20007800002 */
[----:B------:R-:W-:-:S03]  /*0da0*/  USHF.R.U64 UR6, UR6, 0x1, UR8 ;  /* 0x0000000106067899 */ /* 0x000fc60008001208 */
[----:B------:R-:W-:Y:S01]  /*0db0*/  IMAD.WIDE.U32 R2, R14, R14, RZ ;  /* 0x0000000e0e027225 */ /* 0x000fe200078e00ff */
[----:B------:R-:W-:-:S03]  /*0dc0*/  UMOV UR8, UR7 ;  /* 0x0000000700087c82 */ /* 0x000fc60008000000 */
[----:B------:R-:W-:Y:S01]  /*0dd0*/  IMAD.X R7, RZ, RZ, RZ, P0 ;  /* 0x000000ffff077224 */ /* 0x000fe200000e06ff */
[----:B------:R-:W-:Y:S01]  /*0de0*/  IADD3 RZ, P0, PT, R3, R4, RZ ;  /* 0x0000000403ff7210 */ /* 0x000fe20007f1e0ff */
[----:B------:R-:W-:-:S04]  /*0df0*/  IMAD.MOV.U32 R6, RZ, RZ, R5 ;  /* 0x000000ffff067224 */ /* 0x000fc800078e0005 */
[----:B------:R-:W-:-:S05]  /*0e00*/  IMAD.WIDE.U32.X R14, R15, R15, R6, P0 ;  /* 0x0000000f0f0e7225 */ /* 0x000fca00000e0406 */
[----:B------:R-:W-:Y:S01]  /*0e10*/  MOV R3, R15 ;  /* 0x0000000f00037202 */ /* 0x000fe20000000f00 */
[----:B------:R-:W-:Y:S06]  /*0e20*/  BRA.U UP0, `(.L_x_75) ;  /* 0xfffffff900b87547 */ /* 0x000fec000b83ffff */
.L_x_68:
[----:B------:R-:W-:Y:S01]  /*0e30*/  ISETP.NE.AND P0, PT, R8, RZ, PT ;  /* 0x000000ff0800720c */ /* 0x000fe20003f05270 */
[----:B------:R-:W0:Y:S01]  /*0e40*/  LDCU.64 UR6, c[0x0][0x358] ;  /* 0x00006b00ff0677ac */ /* 0x000e220008000a00 */
[----:B------:R-:W-:Y:S01]  /*0e50*/  BSSY.RECONVERGENT B0, `(.L_x_76) ;  /* 0x000005f000007945 */ /* 0x000fe20003800200 */
[----:B------:R-:W-:Y:S02]  /*0e60*/  HFMA2 R5, -RZ, RZ, 0, 0 ;  /* 0x00000000ff057431 */ /* 0x000fe400000001ff */
[----:B------:R-:W-:Y:S01]  /*0e70*/  IMAD.MOV.U32 R6, RZ, RZ, R12 ;  /* 0x000000ffff067224 */ /* 0x000fe200078e000c */
[----:B------:R-:W1:Y:S01]  /*0e80*/  LDCU UR8, c[0x0][0x39c] ;  /* 0x00007380ff0877ac */ /* 0x000e620008000800 */
[----:B------:R-:W-:Y:S02]  /*0e90*/  IMAD.MOV.U32 R11, RZ, RZ, R13 ;  /* 0x000000ffff0b7224 */ /* 0x000fe400078e000d */
[----:B------:R-:W-:Y:S01]  /*0ea0*/  IMAD.MOV.U32 R12, RZ, RZ, 0x1 ;  /* 0x00000001ff0c7424 */ /* 0x000fe200078e00ff */
[----:B------:R-:W2:Y:S01]  /*0eb0*/  LDCU UR9, c[0x0][0x398] ;  /* 0x00007300ff0977ac */ /* 0x000ea20008000800 */
[----:B------:R-:W-:-:S02]  /*0ec0*/  IMAD.MOV.U32 R13, RZ, RZ, 0x0 ;  /* 0x00000000ff0d7424 */ /* 0x000fc400078e00ff */
[----:B------:R-:W-:Y:S05]  /*0ed0*/  @!P0 BRA `(.L_x_77) ;  /* 0x0000000400588947 */ /* 0x000fea0003800000 */
[----:B------:R-:W-:Y:S01]  /*0ee0*/  MOV R18, R8 ;  /* 0x0000000800127202 */ /* 0x000fe20000000f00 */
[----:B------:R-:W-:Y:S01]  /*0ef0*/  IMAD.MOV.U32 R21, RZ, RZ, R5 ;  /* 0x000000ffff157224 */ /* 0x000fe200078e0005 */
[----:B------:R-:W-:Y:S01]  /*0f00*/  MOV R13, 0x0 ;  /* 0x00000000000d7802 */ /* 0x000fe20000000f00 */
[----:B------:R-:W-:-:S07]  /*0f10*/  IMAD.MOV.U32 R12, RZ, RZ, 0x1 ;  /* 0x00000001ff0c7424 */ /* 0x000fce00078e00ff */
.L_x_84:
[----:B-1----:R-:W-:Y:S01]  /*0f20*/  LOP3.LUT R0, R19, UR8, RZ, 0xfc, !PT ;  /* 0x0000000813007c12 */ /* 0x002fe2000f8efcff */
[----:B------:R-:W-:Y:S03]  /*0f30*/  BSSY.RECONVERGENT B1, `(.L_x_78) ;  /* 0x000001c000017945 */ /* 0x000fe60003800200 */
[----:B------:R-:W-:-:S13]  /*0f40*/  ISETP.NE.U32.AND P0, PT, R0, RZ, PT ;  /* 0x000000ff0000720c */ /* 0x000fda0003f05070 */
[----:B------:R-:W-:Y:S05]  /*0f50*/  @P0 BRA `(.L_x_79) ;  /* 0x00000000004c0947 */ /* 0x000fea0003800000 */
[----:B--2---:R-:W1:Y:S01]  /*0f60*/  I2F.U32.RP R4, UR9 ;  /* 0x0000000900047d06 */ /* 0x004e620008209000 */
[----:B------:R-:W-:Y:S01]  /*0f70*/  ISETP.NE.U32.AND P1, PT, RZ, UR9, PT ;  /* 0x00000009ff007c0c */ /* 0x000fe2000bf25070 */
[----:B------:R-:W-:-:S06]  /*0f80*/  IMAD.MOV.U32 R15, RZ, RZ, RZ ;  /* 0x000000ffff0f7224 */ /* 0x000fcc00078e00ff */
[----:B-1----:R-:W1:Y:S02]  /*0f90*/  MUFU.RCP R4, R4 ;  /* 0x0000000400047308 */ /* 0x002e640000001000 */
[----:B-1----:R-:W-:-:S06]  /*0fa0*/  VIADD R2, R4, 0xffffffe ;  /* 0x0ffffffe04027836 */ /* 0x002fcc0000000000 */
        /* <DEDUP_REMOVED lines=14> */
.L_x_79:
[----:B------:R-:W-:Y:S01]  /*1090*/  IMAD.MOV.U32 R2, RZ, RZ, R16 ;  /* 0x000000ffff027224 */ /* 0x000fe200078e0010 */
[----:B------:R-:W-:Y:S02]  /*10a0*/  MOV R3, R19 ;  /* 0x0000001300037202 */ /* 0x000fe40000000f00 */
[----:B------:R-:W-:-:S07]  /*10b0*/  MOV R0, 0x10d0 ;  /* 0x000010d000007802 */ /* 0x000fce0000000f00 */
[----:B0-2---:R-:W-:Y:S05]  /*10c0*/  CALL.REL.NOINC `($__internal_4_$__cuda_sm20_rem_u64) ;  /* 0x0000000c00847944 */ /* 0x005fea0003c00000 */
[----:B------:R-:W-:Y:S02]  /*10d0*/  IMAD.MOV.U32 R14, RZ, RZ, R2 ;  /* 0x000000ffff0e7224 */ /* 0x000fe400078e0002 */
[----:B------:R-:W-:-:S07]  /*10e0*/  IMAD.MOV.U32 R15, RZ, RZ, R3 ;  /* 0x000000ffff0f7224 */ /* 0x000fce00078e0003 */
.L_x_80:
[----:B0-----:R-:W-:Y:S05]  /*10f0*/  BSYNC.RECONVERGENT B1 ;  /* 0x0000000000017941 */ /* 0x001fea0003800200 */
.L_x_78:
        /* <DEDUP_REMOVED lines=34> */
.L_x_83:
[----:B------:R-:W-:-:S07]  /*1320*/  MOV R0, 0x1340 ;  /* 0x0000134000007802 */ /* 0x000fce0000000f00 */
[----:B------:R-:W-:Y:S05]  /*1330*/  CALL.REL.NOINC `($__internal_4_$__cuda_sm20_rem_u64) ;  /* 0x0000000800e87944 */ /* 0x000fea0003c00000 */
[----:B------:R-:W-:Y:S01]  /*1340*/  MOV R12, R2 ;  /* 0x00000002000c7202 */ /* 0x000fe20000000f00 */
[----:B------:R-:W-:-:S07]  /*1350*/  IMAD.MOV.U32 R13, RZ, RZ, R3 ;  /* 0x000000ffff0d7224 */ /* 0x000fce00078e0003 */
.L_x_82:
[----:B------:R-:W-:Y:S05]  /*1360*/  BSYNC.RECONVERGENT B1 ;  /* 0x0000000000017941 */ /* 0x000fea0003800200 */
.L_x_81:
[----:B------:R-:W-:-:S04]  /*1370*/  IMAD.WIDE.U32 R2, R15, R14, RZ ;  /* 0x0000000e0f027225 */ /* 0x000fc800078e00ff */
[----:B------:R-:W-:-:S04]  /*1380*/  IMAD.WIDE.U32 R16, P0, R14, R15, R2 ;  /* 0x0000000f0e107225 */ /* 0x000fc80007800002 */
[----:B------:R-:W-:Y:S01]  /*1390*/  IMAD.X R23, RZ, RZ, RZ, P0 ;  /* 0x000000ffff177224 */ /* 0x000fe200000e06ff */
        /* <DEDUP_REMOVED lines=8> */
[----:B------:R-:W-:Y:S02]  /*1420*/  IMAD.MOV.U32 R19, RZ, RZ, R17 ;  /* 0x000000ffff137224 */ /* 0x000fe400078e0011 */
[----:B------:R-:W-:Y:S05]  /*1430*/  @P0 BRA `(.L_x_84) ;  /* 0xfffffff800b80947 */ /* 0x000fea000383ffff */
.L_x_77:
[----:B012---:R-:W-:Y:S05]  /*1440*/  BSYNC.RECONVERGENT B0 ;  /* 0x0000000000007941 */ /* 0x007fea0003800200 */
.L_x_76:
[----:B------:R-:W0:Y:S01]  /*1450*/  LDCU.64 UR8, c[0x0][0x380] ;  /* 0x00007000ff0877ac */ /* 0x000e220008000a00 */
[C---:B------:R-:W-:Y:S01]  /*1460*/  IMAD.SHL.U32 R16, R8.reuse, 0x8, RZ ;  /* 0x0000000808107824 */ /* 0x040fe200078e00ff */
[----:B------:R-:W-:Y:S01]  /*1470*/  SHF.L.U64.HI R18, R8, 0x3, R5 ;  /* 0x0000000308127819 */ /* 0x000fe20000010205 */
[----:B------:R-:W-:Y:S01]  /*1480*/  BSSY.RECONVERGENT B0, `(.L_x_85) ;  /* 0x000005e000007945 */ /* 0x000fe20003800200 */
[----:B------:R-:W1:Y:S01]  /*1490*/  LDCU UR10, c[0x0][0x39c] ;  /* 0x00007380ff0a77ac */ /* 0x000e620008000800 */
[----:B------:R-:W-:Y:S02]  /*14a0*/  HFMA2 R14, -RZ, RZ, 0, 5.9604644775390625e-08 ;  /* 0x00000001ff0e7431 */ /* 0x000fe400000001ff */
[----:B------:R-:W-:Y:S01]  /*14b0*/  IMAD.MOV.U32 R15, RZ, RZ, 0x0 ;  /* 0x00000000ff0f7424 */ /* 0x000fe200078e00ff */
[----:B------:R-:W2:Y:S01]  /*14c0*/  LDCU UR11, c[0x0][0x398] ;  /* 0x00007300ff0b77ac */ /* 0x000ea20008000800 */
[----:B0-----:R-:W-:-:S04]  /*14d0*/  IADD3 R2, P0, PT, R16, UR8, RZ ;  /* 0x0000000810027c10 */ /* 0x001fc8000ff1e0ff */
[----:B------:R-:W-:Y:S02]  /*14e0*/  IADD3.X R3, PT, PT, R18, UR9, RZ, P0, !PT ;  /* 0x0000000912037c10 */ /* 0x000fe400087fe4ff */
[----:B------:R-:W-:-:S03]  /*14f0*/  ISETP.NE.AND P0, PT, R8, RZ, PT ;  /* 0x000000ff0800720c */ /* 0x000fc60003f05270 */
[----:B------:R0:W-:Y:S10]  /*1500*/  STG.E.64 desc[UR6][R2.64], R12 ;  /* 0x0000000c02007986 */ /* 0x0001f4000c101b06 */
[----:B-12---:R-:W-:Y:S05]  /*1510*/  @!P0 BRA `(.L_x_86) ;  /* 0x0000000400508947 */ /* 0x006fea0003800000 */
[----:B------:R-:W-:Y:S01]  /*1520*/  IMAD.MOV.U32 R14, RZ, RZ, 0x1 ;  /* 0x00000001ff0e7424 */ /* 0x000fe200078e00ff */
[----:B------:R-:W-:-:S07]  /*1530*/  MOV R15, 0x0 ;  /* 0x00000000000f7802 */ /* 0x000fce0000000f00 */
.L_x_93:
[----:B------:R-:W-:Y:S01]  /*1540*/  LOP3.LUT R0, R11, UR10, RZ, 0xfc, !PT ;  /* 0x0000000a0b007c12 */ /* 0x000fe2000f8efcff */
[----:B------:R-:W-:Y:S03]  /*1550*/  BSSY.RECONVERGENT B1, `(.L_x_87) ;  /* 0x000001c000017945 */ /* 0x000fe60003800200 */
[----:B------:R-:W-:-:S13]  /*1560*/  ISETP.NE.U32.AND P0, PT, R0, RZ, PT ;  /* 0x000000ff0000720c */ /* 0x000fda0003f05070 */
[----:B------:R-:W-:Y:S05]  /*1570*/  @P0 BRA `(.L_x_88) ;  /* 0x00000000004c0947 */ /* 0x000fea0003800000 */
[----:B------:R-:W1:Y:S01]  /*1580*/  I2F.U32.RP R4, UR11 ;  /* 0x0000000b00047d06 */ /* 0x000e620008209000 */
[----:B------:R-:W-:Y:S01]  /*1590*/  ISETP.NE.U32.AND P1, PT, RZ, UR11, PT ;  /* 0x0000000bff007c0c */ /* 0x000fe2000bf25070 */
[----:B0-----:R-:W-:-:S06]  /*15a0*/  HFMA2 R13, -RZ, RZ, 0, 0 ;  /* 0x00000000ff0d7431 */ /* 0x001fcc00000001ff */
[----:B-1----:R-:W0:Y:S02]  /*15b0*/  MUFU.RCP R4, R4 ;  /* 0x0000000400047308 */ /* 0x002e240000001000 */
        /* <DEDUP_REMOVED lines=15> */
.L_x_88:
[----:B0-----:R-:W-:Y:S01]  /*16b0*/  IMAD.MOV.U32 R2, RZ, RZ, R6 ;  /* 0x000000ffff027224 */ /* 0x001fe200078e0006 */
[----:B------:R-:W-:Y:S02]  /*16c0*/  MOV R3, R11 ;  /* 0x0000000b00037202 */ /* 0x000fe40000000f00 */
[----:B------:R-:W-:-:S07]  /*16d0*/  MOV R0, 0x16f0 ;  /* 0x000016f000007802 */ /* 0x000fce0000000f00 */
[----:B------:R-:W-:Y:S05]  /*16e0*/  CALL.REL.NOINC `($__internal_4_$__cuda_sm20_rem_u64) ;  /* 0x0000000400fc7944 */ /* 0x000fea0003c00000 */
[----:B------:R-:W-:Y:S01]  /*16f0*/  IMAD.MOV.U32 R12, RZ, RZ, R2 ;  /* 0x000000ffff0c7224 */ /* 0x000fe200078e0002 */
[----:B------:R-:W-:-:S07]  /*1700*/  MOV R13, R3 ;  /* 0x00000003000d7202 */ /* 0x000fce0000000f00 */
.L_x_89:
[----:B------:R-:W-:Y:S05]  /*1710*/  BSYNC.RECONVERGENT B1 ;  /* 0x0000000000017941 */ /* 0x000fea0003800200 */
.L_x_87:
        /* <DEDUP_REMOVED lines=31> */
[----:B------:R-:W-:Y:S02]  /*1910*/  @P0 IADD3 R14, PT, PT, R14, -UR11, RZ ;  /* 0x8000000b0e0e0c10 */ /* 0x000fe4000fffe0ff */
[----:B------:R-:W-:Y:S01]  /*1920*/  @!P1 LOP3.LUT R14, RZ, UR11, RZ, 0x33, !PT ;  /* 0x0000000bff0e9c12 */ /* 0x000fe2000f8e33ff */
[----:B------:R-:W-:Y:S06]  /*1930*/  BRA `(.L_x_91) ;  /* 0x0000000000107947 */ /* 0x000fec0003800000 */
.L_x_92:
[----:B------:R-:W-:-:S07]  /*1940*/  MOV R0, 0x1960 ;  /* 0x0000196000007802 */ /* 0x000fce0000000f00 */
[----:B------:R-:W-:Y:S05]  /*1950*/  CALL.REL.NOINC `($__internal_4_$__cuda_sm20_rem_u64) ;  /* 0x0000000400607944 */ /* 0x000fea0003c00000 */
[----:B------:R-:W-:Y:S01]  /*1960*/  MOV R14, R2 ;  /* 0x00000002000e7202 */ /* 0x000fe20000000f00 */
[----:B------:R-:W-:-:S07]  /*1970*/  IMAD.MOV.U32 R15, RZ, RZ, R3 ;  /* 0x000000ffff0f7224 */ /* 0x000fce00078e0003 */
.L_x_91:
[----:B------:R-:W-:Y:S05]  /*1980*/  BSYNC.RECONVERGENT B1 ;  /* 0x0000000000017941 */ /* 0x000fea0003800200 */
.L_x_90:
[----:B------:R-:W-:-:S04]  /*1990*/  IMAD.WIDE.U32 R2, R13, R12, RZ ;  /* 0x0000000c0d027225 */ /* 0x000fc800078e00ff */
[----:B------:R-:W-:-:S04]  /*19a0*/  IMAD.WIDE.U32 R6, P0, R12, R13, R2 ;  /* 0x0000000d0c067225 */ /* 0x000fc80007800002 */
[----:B------:R-:W-:Y:S01]  /*19b0*/  IMAD.WIDE.U32 R2, R12, R12, RZ ;  /* 0x0000000c0c027225 */ /* 0x000fe200078e00ff */
[----:B------:R-:W-:Y:S02]  /*19c0*/  IADD3.X R11, PT, PT, RZ, RZ, RZ, P0, !PT ;  /* 0x000000ffff0b7210 */ /* 0x000fe400007fe4ff */
[C---:B------:R-:W-:Y:S01]  /*19d0*/  ISETP.GT.U32.AND P0, PT, R8.reuse, 0x1, PT ;  /* 0x000000010800780c */ /* 0x040fe20003f04070 */
[----:B------:R-:W-:Y:S01]  /*19e0*/  IMAD.MOV.U32 R10, RZ, RZ, R7 ;  /* 0x000000ffff0a7224 */ /* 0x000fe200078e0007 */
[----:B------:R-:W-:Y:S02]  /*19f0*/  IADD3 RZ, P1, PT, R3, R6, RZ ;  /* 0x0000000603ff7210 */ /* 0x000fe40007f3e0ff */
[----:B------:R-:W-:Y:S02]  /*1a00*/  ISETP.GT.U32.AND.EX P0, PT, R5, RZ, PT, P0 ;  /* 0x000000ff0500720c */ /* 0x000fe40003f04100 */
[----:B------:R-:W-:Y:S01]  /*1a10*/  SHF.R.U64 R8, R8, 0x1, R5 ;  /* 0x0000000108087819 */ /* 0x000fe20000001205 */
[----:B------:R-:W-:Y:S01]  /*1a20*/  IMAD.WIDE.U32.X R6, R13, R13, R10, P1 ;  /* 0x0000000d0d067225 */ /* 0x000fe200008e040a */
[----:B------:R-:W-:-:S04]  /*1a30*/  SHF.R.U32.HI R5, RZ, 0x1, R5 ;  /* 0x00000001ff057819 */ /* 0x000fc80000011605 */
[----:B------:R-:W-:-:S05]  /*1a40*/  MOV R11, R7 ;  /* 0x00000007000b7202 */ /* 0x000fca0000000f00 */
[----:B------:R-:W-:Y:S05]  /*1a50*/  @P0 BRA `(.L_x_93) ;  /* 0xfffffff800b80947 */ /* 0x000fea000383ffff */
.L_x_86:
[----:B------:R-:W-:Y:S05]  /*1a60*/  BSYNC.RECONVERGENT B0 ;  /* 0x0000000000007941 */ /* 0x000fea0003800200 */
.L_x_85:
[----:B------:R-:W1:Y:S02]  /*1a70*/  LDCU.64 UR8, c[0x0][0x388] ;  /* 0x00007100ff0877ac */ /* 0x000e640008000a00 */
[----:B-1----:R-:W-:-:S04]  /*1a80*/  IADD3 R16, P0, PT, R16, UR8, RZ ;  /* 0x0000000810107c10 */ /* 0x002fc8000ff1e0ff */
[----:B------:R-:W-:-:S05]  /*1a90*/  IADD3.X R17, PT, PT, R18, UR9, RZ, P0, !PT ;  /* 0x0000000912117c10 */ /* 0x000fca00087fe4ff */
[----:B------:R-:W-:Y:S01]  /*1aa0*/  STG.E.64 desc[UR6][R16.64], R14 ;  /* 0x0000000e10007986 */ /* 0x000fe2000c101b06 */
[----:B------:R-:W-:Y:S05]  /*1ab0*/  EXIT ;  /* 0x000000000000794d */ /* 0x000fea0003800000 */
        .weak           $__internal_3_$__cuda_sm20_div_u64
        .type           $__internal_3_$__cuda_sm20_div_u64,@function
        .size           $__internal_3_$__cuda_sm20_div_u64,($__internal_4_$__cuda_sm20_rem_u64 - $__internal_3_$__cuda_sm20_div_u64)
$__internal_3_$__cuda_sm20_div_u64:
[----:B------:R-:W0:Y:S01]  /*1ac0*/  LDC R2, c[0x0][0x390] ;  /* 0x0000e400ff027b82 */ /* 0x000e220000000800 */
[----:B------:R-:W-:-:S06]  /*1ad0*/  IMAD.MOV.U32 R3, RZ, RZ, RZ ;  /* 0x000000ffff037224 */ /* 0x000fcc00078e00ff */
[----:B0-----:R-:W0:Y:S08]  /*1ae0*/  I2F.U64.RP R3, R2 ;  /* 0x0000000200037312 */ /* 0x001e300000309000 */
[----:B0-----:R-:W0:Y:S02]  /*1af0*/  MUFU.RCP R7, R3 ;  /* 0x0000000300077308 */ /* 0x001e240000001000 */
[----:B0-----:R-:W-:-:S06]  /*1b00*/  IADD3 R7, PT, PT, R7, 0x1ffffffe, RZ ;  /* 0x1ffffffe07077810 */ /* 0x001fcc0007ffe0ff */
[----:B------:R-:W0:Y:S02]  /*1b10*/  F2I.U64.TRUNC R12, R7 ;  /* 0x00000007000c7311 */ /* 0x000e24000020d800 */
[----:B0-----:R-:W-:-:S04]  /*1b20*/  IMAD.WIDE.U32 R14, R12, R2, RZ ;  /* 0x000000020c0e7225 */ /* 0x001fc800078e00ff */
[----:B------:R-:W-:Y:S01]  /*1b30*/  IMAD R15, R13, R2, R15 ;  /* 0x000000020d0f7224 */ /* 0x000fe200078e020f */
[----:B------:R-:W-:-:S05]  /*1b40*/  IADD3 R9, P0, PT, RZ, -R14, RZ ;  /* 0x8000000eff097210 */ /* 0x000fca0007f1e0ff */
[----:B------:R-:W-:-:S04]  /*1b50*/  IMAD.HI.U32 R14, R12, R9, RZ ;  /* 0x000000090c0e7227 */ /* 0x000fc800078e00ff */
[----:B------:R-:W-:Y:S01]  /*1b60*/  IMAD.X R11, RZ, RZ, ~R15, P0 ;  /* 0x000000ffff0b7224 */ /* 0x000fe200000e0e0f */
[----:B------:R-:W-:-:S03]  /*1b70*/  MOV R15, R12 ;  /* 0x0000000c000f7202 */ /* 0x000fc60000000f00 */
        /* <DEDUP_REMOVED lines=10> */
[----:B------:R-:W-:Y:S02]  /*1c20*/  HFMA2 R13, -RZ, RZ, 0, 0 ;  /* 0x00000000ff0d7431 */ /* 0x000fe400000001ff */
        /* <DEDUP_REMOVED lines=16> */
[----:B------:R-:W-:-:S03]  /*1d30*/  IMAD.WIDE.U32 R12, R7, R2, RZ ;  /* 0x00000002070c7225 */ /* 0x000fc600078e00ff */
[----:B------:R-:W-:-:S05]  /*1d40*/  IADD3.X R3, PT, PT, RZ, R3, RZ, P1, !PT ;  /* 0x00000003ff037210 */ /* 0x000fca0000ffe4ff */
[----:B------:R-:W-:Y:S01]  /*1d50*/  IMAD R9, R3, R2, R13 ;  /* 0x0000000203097224 */ /* 0x000fe200078e020d */
[----:B------:R-:W-:Y:S02]  /*1d60*/  IADD3 R13, P0, PT, -R12, R4, RZ ;  /* 0x000000040c0d7210 */ /* 0x000fe40007f1e1ff */
[----:B------:R-:W-:-:S03]  /*1d70*/  IADD3 R12, P2, PT, R7, 0x1, RZ ;  /* 0x00000001070c7810 */ /* 0x000fc60007f5e0ff */
[----:B------:R-:W-:Y:S01]  /*1d80*/  IMAD.X R16, R6, 0x1, ~R9, P0 ;  /* 0x0000000106107824 */ /* 0x000fe200000e0e09 */
[CC--:B------:R-:W-:Y:S02]  /*1d90*/  ISETP.GE.U32.AND P0, PT, R13.reuse, R2.reuse, PT ;  /* 0x000000020d00720c */ /* 0x0c0fe40003f06070 */
[----:B------:R-:W-:Y:S02]  /*1da0*/  IADD3 R9, P1, PT, R13, -R2, RZ ;  /* 0x800000020d097210 */ /* 0x000fe40007f3e0ff */
[----:B------:R-:W-:Y:S02]  /*1db0*/  ISETP.GE.U32.AND.EX P0, PT, R16, RZ, PT, P0 ;  /* 0x000000ff1000720c */ /* 0x000fe40003f06100 */
[----:B------:R-:W-:Y:S02]  /*1dc0*/  IADD3.X R14, PT, PT, RZ, R3, RZ, P2, !PT ;  /* 0x00000003ff0e7210 */ /* 0x000fe400017fe4ff */
[----:B------:R-:W-:Y:S02]  /*1dd0*/  SEL R7, R12, R7, P0 ;  /* 0x000000070c077207 */ /* 0x000fe40000000000 */
[----:B------:R-:W-:-:S02]  /*1de0*/  IADD3.X R11, PT, PT, R16, -0x1, RZ, P1, !PT ;  /* 0xffffffff100b7810 */ /* 0x000fc40000ffe4ff */
[----:B------:R-:W-:Y:S02]  /*1df0*/  SEL R9, R9, R13, P0 ;  /* 0x0000000d09097207 */ /* 0x000fe40000000000 */
[----:B------:R-:W-:Y:S02]  /*1e00*/  SEL R12, R14, R3, P0 ;  /* 0x000000030e0c7207 */ /* 0x000fe40000000000 */
[----:B------:R-:W-:Y:S02]  /*1e10*/  IADD3 R14, P2, PT, R7, 0x1, RZ ;  /* 0x00000001070e7810 */ /* 0x000fe40007f5e0ff */
[----:B------:R-:W-:Y:S02]  /*1e20*/  SEL R11, R11, R16, P0 ;  /* 0x000000100b0b7207 */ /* 0x000fe40000000000 */
[----:B------:R-:W-:Y:S01]  /*1e30*/  ISETP.GE.U32.AND P0, PT, R9, R2, PT ;  /* 0x000000020900720c */ /* 0x000fe20003f06070 */
[----:B------:R-:W-:Y:S01]  /*1e40*/  IMAD.X R15, RZ, RZ, R12, P2 ;  /* 0x000000ffff0f7224 */ /* 0x000fe200010e060c */
[----:B------:R-:W-:-:S02]  /*1e50*/  ISETP.NE.U32.AND P1, PT, R2, RZ, PT ;  /* 0x000000ff0200720c */ /* 0x000fc40003f25070 */
[----:B------:R-:W-:Y:S02]  /*1e60*/  ISETP.GE.U32.AND.EX P0, PT, R11, RZ, PT, P0 ;  /* 0x000000ff0b00720c */ /* 0x000fe40003f06100 */
[----:B------:R-:W-:Y:S02]  /*1e70*/  MOV R11, 0x0 ;  /* 0x00000000000b7802 */ /* 0x000fe40000000f00 */
[----:B------:R-:W-:Y:S02]  /*1e80*/  ISETP.NE.AND.EX P1, PT, RZ, RZ, PT, P1 ;  /* 0x000000ffff00720c */ /* 0x000fe40003f25310 */
[----:B------:R-:W-:Y:S02]  /*1e90*/  SEL R14, R14, R7, P0 ;  /* 0x000000070e0e7207 */ /* 0x000fe40000000000 */
[----:B------:R-:W-:Y:S02]  /*1ea0*/  SEL R15, R15, R12, P0 ;  /* 0x0000000c0f0f7207 */ /* 0x000fe40000000000 */
[----:B------:R-:W-:-:S02]  /*1eb0*/  SEL R14, R14, 0xffffffff, P1 ;  /* 0xffffffff0e0e7807 */ /* 0x000fc40000800000 */
[----:B------:R-:W-:Y:S01]  /*1ec0*/  SEL R15, R15, 0xffffffff, P1 ;  /* 0xffffffff0f0f7807 */ /* 0x000fe20000800000 */
[----:B------:R-:W-:Y:S06]  /*1ed0*/  RET.REL.NODEC R10 `(_ZN3lux4cuda7twiddle23generate_twiddle_kernelEPmS2_jmm) ;  /* 0xffffffe00a487950 */ /* 0x000fec0003c3ffff */
        .weak           $__internal_4_$__cuda_sm20_rem_u64
        .type           $__internal_4_$__cuda_sm20_rem_u64,@function
        .size           $__internal_4_$__cuda_sm20_rem_u64,(.L_x_99 - $__internal_4_$__cuda_sm20_rem_u64)
$__internal_4_$__cuda_sm20_rem_u64:
[----:B------:R-:W0:Y:S08]  /*1ee0*/  I2F.U64.RP R7, UR4 ;  /* 0x0000000400077d12 */ /* 0x000e300008309000 */
[----:B0-----:R-:W0:Y:S02]  /*1ef0*/  MUFU.RCP R24, R7 ;  /* 0x0000000700187308 */ /* 0x001e240000001000 */
[----:B0-----:R-:W-:-:S06]  /*1f00*/  VIADD R24, R24, 0x1ffffffe ;  /* 0x1ffffffe18187836 */ /* 0x001fcc0000000000 */
[----:B------:R-:W0:Y:S02]  /*1f10*/  F2I.U64.TRUNC R24, R24 ;  /* 0x0000001800187311 */ /* 0x000e24000020d800 */
[----:B0-----:R-:W-:-:S04]  /*1f20*/  IMAD.WIDE.U32 R22, R24, UR4, RZ ;  /* 0x0000000418167c25 */ /* 0x001fc8000f8e00ff */
[C---:B------:R-:W-:Y:S01]  /*1f30*/  IMAD R4, R24.reuse, UR5, R23 ;  /* 0x0000000518047c24 */ /* 0x040fe2000f8e0217 */
[----:B------:R-:W-:Y:S01]  /*1f40*/  IADD3 R10, P0, PT, RZ, -R22, RZ ;  /* 0x80000016ff0a7210 */ /* 0x000fe20007f1e0ff */
[----:B------:R-:W-:Y:S02]  /*1f50*/  IMAD.MOV.U32 R23, RZ, RZ, R24 ;  /* 0x000000ffff177224 */ /* 0x000fe400078e0018 */
[----:B------:R-:W-:Y:S02]  /*1f60*/  IMAD R4, R25, UR4, R4 ;  /* 0x0000000419047c24 */ /* 0x000fe4000f8e0204 */
[----:B------:R-:W-:-:S03]  /*1f70*/  IMAD.HI.U32 R22, R24, R10, RZ ;  /* 0x0000000a18167227 */ /* 0x000fc600078e00ff */
[----:B------:R-:W-:-:S05]  /*1f80*/  IADD3.X R4, PT, PT, RZ, ~R4, RZ, P0, !PT ;  /* 0x80000004ff047210 */ /* 0x000fca00007fe4ff */
        /* <DEDUP_REMOVED lines=9> */
[----:B------:R-:W-:-:S03]  /*2020*/  IADD3 R17, P0, PT, RZ, -R24, RZ ;  /* 0x80000018ff117210 */ /* 0x000fc60007f1e0ff */
        /* <DEDUP_REMOVED lines=8> */
[----:B------:R-:W-:Y:S01]  /*20b0*/  IMAD.MOV.U32 R23, RZ, RZ, RZ ;  /* 0x000000ffff177224 */ /* 0x000fe200078e00ff */
[----:B------:R-:W-:Y:S01]  /*20c0*/  IADD3.X R4, PT, PT, R9, R4, RZ, P0, !PT ;  /* 0x0000000409047210 */ /* 0x000fe200007fe4ff */
        /* <DEDUP_REMOVED lines=8> */
[----:B------:R-:W-:-:S04]  /*2150*/  IMAD.WIDE.U32 R22, R7, UR4, RZ ;  /* 0x0000000407167c25 */ /* 0x000fc8000f8e00ff */
[----:B------:R-:W-:Y:S01]  /*2160*/  IMAD.X R4, RZ, RZ, R4, P1 ;  /* 0x000000ffff047224 */ /* 0x000fe200008e0604 */
[----:B------:R-:W-:Y:S01]  /*2170*/  IADD3 R2, P1, PT, -R22, R2, RZ ;  /* 0x0000000216027210 */ /* 0x000fe20007f3e1ff */
[----:B------:R-:W-:Y:S02]  /*2180*/  IMAD R7, R7, UR5, R23 ;  /* 0x0000000507077c24 */ /* 0x000fe4000f8e0217 */
[----:B------:R-:W-:Y:S02]  /*2190*/  HFMA2 R23, -RZ, RZ, 0, 0 ;  /* 0x00000000ff177431 */ /* 0x000fe400000001ff */
[----:B------:R-:W-:Y:S01]  /*21a0*/  IMAD.MOV.U32 R22, RZ, RZ, R0 ;  /* 0x000000ffff167224 */ /* 0x000fe200078e0000 */
        /* <DEDUP_REMOVED lines=10> */
[----:B------:R-:W-:Y:S02]  /*2250*/  ISETP.NE.U32.AND P1, PT, RZ, UR4, PT ;  /* 0x00000004ff007c0c */ /* 0x000fe4000bf25070 */
[C---:B------:R-:W-:Y:S02]  /*2260*/  ISETP.GE.U32.AND.EX P0, PT, R4.reuse, UR5, PT, P0 ;  /* 0x0000000504007c0c */ /* 0x040fe4000bf06100 */
[----:B------:R-:W-:Y:S02]  /*2270*/  IADD3.X R3, PT, PT, R4, ~UR5, RZ, P2, !PT ;  /* 0x8000000504037c10 */ /* 0x000fe400097fe4ff */
[----:B------:R-:W-:-:S02]  /*2280*/  ISETP.NE.AND.EX P1, PT, RZ, UR5, PT, P1 ;  /* 0x00000005ff007c0c */ /* 0x000fc4000bf25310 */
[----:B------:R-:W-:Y:S02]  /*2290*/  SEL R2, R2, R7, P0 ;  /* 0x0000000702027207 */ /* 0x000fe40000000000 */
[----:B------:R-:W-:Y:S02]  /*22a0*/  SEL R3, R3, R4, P0 ;  /* 0x0000000403037207 */ /* 0x000fe40000000000 */
[----:B------:R-:W-:Y:S02]  /*22b0*/  SEL R2, R2, 0xffffffff, P1 ;  /* 0xffffffff02027807 */ /* 0x000fe40000800000 */
[----:B------:R-:W-:Y:S01]  /*22c0*/  SEL R3, R3, 0xffffffff, P1 ;  /* 0xffffffff03037807 */ /* 0x000fe20000800000 */
[----:B------:R-:W-:Y:S06]  /*22d0*/  RET.REL.NODEC R22 `(_ZN3lux4cuda7twiddle23generate_twiddle_kernelEPmS2_jmm) ;  /* 0xffffffdc16487950 */ /* 0x000fec0003c3ffff */
.L_x_94:
        /* <DEDUP_REMOVED lines=10> */
.L_x_99:


//--------------------- .nv.shared.reserved.0     --------------------------
	.section	.nv.shared.reserved.0,"aw",@nobits
	.weak		__nv_reservedSMEM_offset_0_alias
	.size		__nv_reservedSMEM_offset_0_alias, 0, 64
	.other		__nv_reservedSMEM_offset_0_alias,@"STO_CUDA_RESERVED_SHARED STV_DEFAULT"
__nv_reservedSMEM_offset_0_alias:
	.zero		0
	.zero		64


//--------------------- .nv.constant0._ZN3lux4cuda7twiddle25precompute_barrett_kernelEPmS2_m --------------------------
	.section	.nv.constant0._ZN3lux4cuda7twiddle25precompute_barrett_kernelEPmS2_m,"a",@progbits
	.sectionflags	@""
	.align	4
.nv.constant0._ZN3lux4cuda7twiddle25precompute_barrett_kernelEPmS2_m:
	.zero		920


//--------------------- .nv.constant0._ZN3lux4cuda7twiddle35generate_inv_twiddles_scaled_kernelEPmPKmjmm --------------------------
	.section	.nv.constant0._ZN3lux4cuda7twiddle35generate_inv_twiddles_scaled_kernelEPmPKmjmm,"a",@progbits
	.sectionflags	@""
	.align	4
.nv.constant0._ZN3lux4cuda7twiddle35generate_inv_twiddles_scaled_kernelEPmPKmjmm:
	.zero		936


//--------------------- .nv.constant0._ZN3lux4cuda7twiddle30generate_stage_twiddles_kernelEPmjjmm --------------------------
	.section	.nv.constant0._ZN3lux4cuda7twiddle30generate_stage_twiddles_kernelEPmjjmm,"a",@progbits
	.sectionflags	@""
	.align	4
.nv.constant0._ZN3lux4cuda7twiddle30generate_stage_twiddles_kernelEPmjjmm:
	.zero		928


//--------------------- .nv.constant0._ZN3lux4cuda7twiddle30generate_twiddle_bitrev_kernelEPmS2_jjmm --------------------------
	.section	.nv.constant0._ZN3lux4cuda7twiddle30generate_twiddle_bitrev_kernelEPmS2_jjmm,"a",@progbits
	.sectionflags	@""
	.align	4
.nv.constant0._ZN3lux4cuda7twiddle30generate_twiddle_bitrev_kernelEPmS2_jjmm:
	.zero		936


//--------------------- .nv.constant0._ZN3lux4cuda7twiddle23generate_twiddle_kernelEPmS2_jmm --------------------------
	.section	.nv.constant0._ZN3lux4cuda7twiddle23generate_twiddle_kernelEPmS2_jmm,"a",@progbits
	.sectionflags	@""
	.align	4
.nv.constant0._ZN3lux4cuda7twiddle23generate_twiddle_kernelEPmS2_jmm:
	.zero		936


//--------------------- SYMBOLS --------------------------

	.type		.nv.reservedSmem.offset0,@object
	.size		.nv.reservedSmem.offset0,0x4
